	.headerflags	@"EF_CUDA_TEXMODE_UNIFIED EF_CUDA_64BIT_ADDRESS EF_CUDA_SM89 EF_CUDA_VIRTUAL_SM(EF_CUDA_SM89)"
	.elftype	@"ET_EXEC"


//--------------------- .nv.info                  --------------------------
	.section	.nv.info,"",@"SHT_CUDA_INFO"
	.align	4


	//----- nvinfo : EIATTR_REGCOUNT
	.align		4
        /*0000*/ 	.byte	0x04, 0x2f
        /*0002*/ 	.short	(.L_2 - .L_1)
	.align		4
.L_1:
        /*0004*/ 	.word	index@(triton__0d1d2d3d4de5de)
        /*0008*/ 	.word	0x0000002d


	//----- nvinfo : EIATTR_MAX_STACK_SIZE
	.align		4
.L_2:
        /*000c*/ 	.byte	0x04, 0x23
        /*000e*/ 	.short	(.L_4 - .L_3)
	.align		4
.L_3:
        /*0010*/ 	.word	index@(triton__0d1d2d3d4de5de)
        /*0014*/ 	.word	0x00000000


	//----- nvinfo : EIATTR_MIN_STACK_SIZE
	.align		4
.L_4:
        /*0018*/ 	.byte	0x04, 0x12
        /*001a*/ 	.short	(.L_6 - .L_5)
	.align		4
.L_5:
        /*001c*/ 	.word	index@(triton__0d1d2d3d4de5de)
        /*0020*/ 	.word	0x00000000


	//----- nvinfo : EIATTR_FRAME_SIZE
	.align		4
.L_6:
        /*0024*/ 	.byte	0x04, 0x11
        /*0026*/ 	.short	(.L_8 - .L_7)
	.align		4
.L_7:
        /*0028*/ 	.word	index@(triton__0d1d2d3d4de5de)
        /*002c*/ 	.word	0x00000000
.L_8:


//--------------------- .nv.info.triton__0d1d2d3d4de5de --------------------------
	.section	.nv.info.triton__0d1d2d3d4de5de,"",@"SHT_CUDA_INFO"
	.align	4


	//----- nvinfo : EIATTR_CUDA_API_VERSION
	.align		4
        /*0000*/ 	.byte	0x04, 0x37
        /*0002*/ 	.short	(.L_10 - .L_9)
.L_9:
        /*0004*/ 	.word	0x0000007b


	//----- nvinfo : EIATTR_PARAM_CBANK
	.align		4
.L_10:
        /*0008*/ 	.byte	0x04, 0x0a
        /*000a*/ 	.short	(.L_12 - .L_11)
	.align		4
.L_11:
        /*000c*/ 	.word	index@(.nv.constant0.triton__0d1d2d3d4de5de)
        /*0010*/ 	.short	0x0160
        /*0012*/ 	.short	0x0028


	//----- nvinfo : EIATTR_CBANK_PARAM_SIZE
	.align		4
.L_12:
        /*0014*/ 	.byte	0x03, 0x19
        /*0016*/ 	.short	0x0028


	//----- nvinfo : EIATTR_KPARAM_INFO
	.align		4
        /*0018*/ 	.byte	0x04, 0x17
        /*001a*/ 	.short	(.L_14 - .L_13)
.L_13:
        /*001c*/ 	.word	0x00000000
        /*0020*/ 	.short	0x0005
        /*0022*/ 	.short	0x0024
        /*0024*/ 	.byte	0x00, 0xf0, 0x11, 0x00


	//----- nvinfo : EIATTR_KPARAM_INFO
	.align		4
.L_14:
        /*0028*/ 	.byte	0x04, 0x17
        /*002a*/ 	.short	(.L_16 - .L_15)
.L_15:
        /*002c*/ 	.word	0x00000000
        /*0030*/ 	.short	0x0004
        /*0032*/ 	.short	0x0020
        /*0034*/ 	.byte	0x00, 0xf0, 0x11, 0x00


	//----- nvinfo : EIATTR_KPARAM_INFO
	.align		4
.L_16:
        /*0038*/ 	.byte	0x04, 0x17
        /*003a*/ 	.short	(.L_18 - .L_17)
.L_17:
        /*003c*/ 	.word	0x00000000
        /*0040*/ 	.short	0x0003
        /*0042*/ 	.short	0x0018
        /*0044*/ 	.byte	0x00, 0xf0, 0x21, 0x00


	//----- nvinfo : EIATTR_KPARAM_INFO
	.align		4
.L_18:
        /*0048*/ 	.byte	0x04, 0x17
        /*004a*/ 	.short	(.L_20 - .L_19)
.L_19:
        /*004c*/ 	.word	0x00000000
        /*0050*/ 	.short	0x0002
        /*0052*/ 	.short	0x0010
        /*0054*/ 	.byte	0x00, 0xf0, 0x21, 0x00


	//----- nvinfo : EIATTR_KPARAM_INFO
	.align		4
.L_20:
        /*0058*/ 	.byte	0x04, 0x17
        /*005a*/ 	.short	(.L_22 - .L_21)
.L_21:
        /*005c*/ 	.word	0x00000000
        /*0060*/ 	.short	0x0001
        /*0062*/ 	.short	0x0008
        /*0064*/ 	.byte	0x00, 0xf0, 0x21, 0x00


	//----- nvinfo : EIATTR_KPARAM_INFO
	.align		4
.L_22:
        /*0068*/ 	.byte	0x04, 0x17
        /*006a*/ 	.short	(.L_24 - .L_23)
.L_23:
        /*006c*/ 	.word	0x00000000
        /*0070*/ 	.short	0x0000
        /*0072*/ 	.short	0x0000
        /*0074*/ 	.byte	0x00, 0xf0, 0x21, 0x00


	//----- nvinfo : EIATTR_MAXREG_COUNT
	.align		4
.L_24:
        /*0078*/ 	.byte	0x03, 0x1b
        /*007a*/ 	.short	0x00ff


	//----- nvinfo : EIATTR_COOP_GROUP_MASK_REGIDS
	.align		4
        /*007c*/ 	.byte	0x04, 0x29
        /*007e*/ 	.short	(.L_26 - .L_25)


	//   ....[0]....
.L_25:
        /*0080*/ 	.word	0xffffffff


	//   ....[1]....
        /*0084*/ 	.word	0xffffffff


	//   ....[2]....
        /*0088*/ 	.word	0xffffffff


	//   ....[3]....
        /*008c*/ 	.word	0xffffffff


	//   ....[4]....
        /*0090*/ 	.word	0xffffffff


	//   ....[5]....
        /*0094*/ 	.word	0xffffffff


	//   ....[6]....
        /*0098*/ 	.word	0xffffffff


	//   ....[7]....
        /*009c*/ 	.word	0xffffffff


	//   ....[8]....
        /*00a0*/ 	.word	0xffffffff


	//   ....[9]....
        /*00a4*/ 	.word	0xffffffff


	//   ....[10]....
        /*00a8*/ 	.word	0xffffffff


	//   ....[11]....
        /*00ac*/ 	.word	0xffffffff


	//   ....[12]....
        /*00b0*/ 	.word	0xffffffff


	//   ....[13]....
        /*00b4*/ 	.word	0xffffffff


	//   ....[14]....
        /*00b8*/ 	.word	0xffffffff


	//   ....[15]....
        /*00bc*/ 	.word	0xffffffff


	//----- nvinfo : EIATTR_COOP_GROUP_INSTR_OFFSETS
	.align		4
.L_26:
        /*00c0*/ 	.byte	0x04, 0x28
        /*00c2*/ 	.short	(.L_28 - .L_27)


	//   ....[0]....
.L_27:
        /*00c4*/ 	.word	0x00001460


	//   ....[1]....
        /*00c8*/ 	.word	0x000014a0


	//   ....[2]....
        /*00cc*/ 	.word	0x000014e0


	//   ....[3]....
        /*00d0*/ 	.word	0x00001520


	//   ....[4]....
        /*00d4*/ 	.word	0x00001570


	//   ....[5]....
        /*00d8*/ 	.word	0x000015f0


	//   ....[6]....
        /*00dc*/ 	.word	0x00001650


	//   ....[7]....
        /*00e0*/ 	.word	0x000016a0


	//   ....[8]....
        /*00e4*/ 	.word	0x00002a40


	//   ....[9]....
        /*00e8*/ 	.word	0x00002a90


	//   ....[10]....
        /*00ec*/ 	.word	0x00002ab0


	//   ....[11]....
        /*00f0*/ 	.word	0x00002ad0


	//   ....[12]....
        /*00f4*/ 	.word	0x00002af0


	//   ....[13]....
        /*00f8*/ 	.word	0x00002b40


	//   ....[14]....
        /*00fc*/ 	.word	0x00002b60


	//   ....[15]....
        /*0100*/ 	.word	0x00002b80


	//----- nvinfo : EIATTR_EXIT_INSTR_OFFSETS
	.align		4
.L_28:
        /*0104*/ 	.byte	0x04, 0x1c
        /*0106*/ 	.short	(.L_30 - .L_29)


	//   ....[0]....
.L_29:
        /*0108*/ 	.word	0x00004170


	//----- nvinfo : EIATTR_MAX_THREADS
	.align		4
.L_30:
        /*010c*/ 	.byte	0x04, 0x05
        /*010e*/ 	.short	(.L_32 - .L_31)
.L_31:
        /*0110*/ 	.word	0x00000100
        /*0114*/ 	.word	0x00000001
        /*0118*/ 	.word	0x00000001


	//----- nvinfo : EIATTR_CRS_STACK_SIZE
	.align		4
.L_32:
        /*011c*/ 	.byte	0x04, 0x1e
        /*011e*/ 	.short	(.L_34 - .L_33)
.L_33:
        /*0120*/ 	.word	0x00000000
.L_34:


//--------------------- .nv.rel.action            --------------------------
	.section	.nv.rel.action,"",@"SHT_CUDA_RELOCINFO"
	.align	8
	.sectionentsize	8
        /*0000*/ 	.byte	0x73, 0x00, 0x00, 0x00, 0x00, 0x00, 0x00, 0x00, 0x00, 0x00, 0x00, 0x11, 0x25, 0x00, 0x05, 0x36


//--------------------- .nv.constant0.triton__0d1d2d3d4de5de --------------------------
	.section	.nv.constant0.triton__0d1d2d3d4de5de,"a",@progbits
	.align	4
.nv.constant0.triton__0d1d2d3d4de5de:
	.zero		392


//--------------------- .text.triton__0d1d2d3d4de5de --------------------------
	.section	.text.triton__0d1d2d3d4de5de,"ax",@progbits
	.sectionflags	@"SHF_BARRIERS=1"
	.sectioninfo	@"SHI_REGISTERS=45"
	.align	128
        .global         triton__0d1d2d3d4de5de
        .type           triton__0d1d2d3d4de5de,@function
        .size           triton__0d1d2d3d4de5de,(.L_x_78 - triton__0d1d2d3d4de5de)
        .other          triton__0d1d2d3d4de5de,@"STO_CUDA_ENTRY STV_DEFAULT"
triton__0d1d2d3d4de5de:
.text.triton__0d1d2d3d4de5de:
[----:B------:R-:W-:-:S02]  /*0000*/  MOV R1, c[0x0][0x28] ;  /* 0x00000a0000017a02 */ /* 0x000fc40000000f00 */
[----:B------:R-:W0:Y:S01]  /*0010*/  S2R R13, SR_CTAID.X ;  /* 0x00000000000d7919 */ /* 0x000e220000002500 */
[----:B------:R-:W-:Y:S01]  /*0020*/  MOV R14, 0xff800000 ;  /* 0xff800000000e7802 */ /* 0x000fe20000000f00 */
[----:B------:R-:W-:Y:S01]  /*0030*/  ULDC.64 UR4, c[0x0][0x118] ;  /* 0x0000460000047ab9 */ /* 0x000fe20000000a00 */
[----:B------:R-:W-:Y:S01]  /*0040*/  MOV R16, 0xff800000 ;  /* 0xff80000000107802 */ /* 0x000fe20000000f00 */
[----:B------:R-:W1:Y:S01]  /*0050*/  S2R R3, SR_TID.X ;  /* 0x0000000000037919 */ /* 0x000e620000002100 */
[----:B------:R-:W-:Y:S02]  /*0060*/  MOV R15, RZ ;  /* 0x000000ff000f7202 */ /* 0x000fe40000000f00 */
[----:B------:R-:W-:Y:S02]  /*0070*/  MOV R24, 0xff800000 ;  /* 0xff80000000187802 */ /* 0x000fe40000000f00 */
[----:B------:R-:W-:Y:S02]  /*0080*/  MOV R17, 0xff800000 ;  /* 0xff80000000117802 */ /* 0x000fe40000000f00 */
[----:B------:R-:W-:-:S02]  /*0090*/  MOV R18, 0xff800000 ;  /* 0xff80000000127802 */ /* 0x000fc40000000f00 */
[----:B------:R-:W-:Y:S02]  /*00a0*/  MOV R19, 0xff800000 ;  /* 0xff80000000137802 */ /* 0x000fe40000000f00 */
[----:B------:R-:W-:Y:S02]  /*00b0*/  MOV R23, 0xff800000 ;  /* 0xff80000000177802 */ /* 0x000fe40000000f00 */
[----:B------:R-:W-:Y:S02]  /*00c0*/  MOV R12, 0xff800000 ;  /* 0xff800000000c7802 */ /* 0x000fe40000000f00 */
[----:B0-----:R-:W-:-:S04]  /*00d0*/  SHF.R.S32.HI R0, RZ, 0x1f, R13 ;  /* 0x0000001fff007819 */ /* 0x001fc8000001140d */
[-C--:B------:R-:W-:Y:S02]  /*00e0*/  LEA.HI R2, R0, R13.reuse, RZ, 0xd ;  /* 0x0000000d00027211 */ /* 0x080fe400078f68ff */
[----:B-1----:R-:W-:Y:S02]  /*00f0*/  LOP3.LUT R0, R3, 0xff, RZ, 0xc0, !PT ;  /* 0x000000ff03007812 */ /* 0x002fe400078ec0ff */
[----:B------:R-:W-:Y:S02]  /*0100*/  LOP3.LUT R2, R2, 0xffffe000, RZ, 0xc0, !PT ;  /* 0xffffe00002027812 */ /* 0x000fe400078ec0ff */
[----:B------:R-:W-:Y:S02]  /*0110*/  SHF.L.U32 R0, R0, 0x3, RZ ;  /* 0x0000000300007819 */ /* 0x000fe400000006ff */
[----:B------:R-:W-:-:S04]  /*0120*/  IADD3 R3, -R2, R13, RZ ;  /* 0x0000000d02037210 */ /* 0x000fc80007ffe1ff */
[C-C-:B------:R-:W-:Y:S02]  /*0130*/  IADD3 R22, -R3.reuse, 0x7, R0.reuse ;  /* 0x0000000703167810 */ /* 0x140fe40007ffe100 */
[C-C-:B------:R-:W-:Y:S02]  /*0140*/  IADD3 R21, -R3.reuse, 0x6, R0.reuse ;  /* 0x0000000603157810 */ /* 0x140fe40007ffe100 */
[C-C-:B------:R-:W-:Y:S02]  /*0150*/  IADD3 R20, -R3.reuse, 0x5, R0.reuse ;  /* 0x0000000503147810 */ /* 0x140fe40007ffe100 */
[C-C-:B------:R-:W-:Y:S02]  /*0160*/  IADD3 R7, -R3.reuse, 0x4, R0.reuse ;  /* 0x0000000403077810 */ /* 0x140fe40007ffe100 */
[C-C-:B------:R-:W-:Y:S02]  /*0170*/  IADD3 R6, R3.reuse, -0x1, -R0.reuse ;  /* 0xffffffff03067810 */ /* 0x140fe40007ffe800 */
[----:B------:R-:W-:-:S02]  /*0180*/  IADD3 R5, R3, -0x2, -R0 ;  /* 0xfffffffe03057810 */ /* 0x000fc40007ffe800 */
[----:B------:R-:W-:Y:S02]  /*0190*/  IADD3 R4, R3, -0x3, -R0 ;  /* 0xfffffffd03047810 */ /* 0x000fe40007ffe800 */
[----:B------:R-:W-:Y:S02]  /*01a0*/  LEA R3, R13, R0, 0xd ;  /* 0x000000000d037211 */ /* 0x000fe400078e68ff */
[----:B------:R-:W-:-:S02]  /*01b0*/  IADD3 R2, R22, -0x7, RZ ;  /* 0xfffffff916027810 */ /* 0x000fc40007ffe0ff */
.L_x_25:
[----:B------:R-:W-:Y:S02]  /*01c0*/  IADD3 R8, R3, R15, RZ ;  /* 0x0000000f03087210 */ /* 0x000fe40007ffe0ff */
[----:B------:R-:W-:-:S05]  /*01d0*/  MOV R9, 0x2 ;  /* 0x0000000200097802 */ /* 0x000fca0000000f00 */
[----:B------:R-:W-:-:S06]  /*01e0*/  IMAD.WIDE R8, R8, R9, c[0x0][0x160] ;  /* 0x0000580008087625 */ /* 0x000fcc00078e0209 */
[----:B------:R-:W2:Y:S01]  /*01f0*/  LDG.E.EL.128 R8, [R8.64] ;  /* 0x0000000408087981 */ /* 0x000ea2000c2e1d00 */
[----:B------:R-:W-:Y:S01]  /*0200*/  BSSY B0, `(.L_x_0) ;  /* 0x0000018000007945 */ /* 0x000fe20003800000 */
[----:B--2---:R-:W-:-:S05]  /*0210*/  SHF.L.U32 R0, R8, 0x10, RZ ;  /* 0x0000001008007819 */ /* 0x004fca00000006ff */
[----:B------:R-:W-:-:S04]  /*0220*/  FMUL R0, R0, 0.0625 ;  /* 0x3d80000000007820 */ /* 0x000fc80000400000 */
[----:B------:R-:W-:-:S04]  /*0230*/  FMUL R25, R0, 0.019999999552965164185 ;  /* 0x3ca3d70a00197820 */ /* 0x000fc80000400000 */
[----:B------:R-:W-:-:S05]  /*0240*/  FADD.FTZ R28, |R25|, -RZ ;  /* 0x800000ff191c7221 */ /* 0x000fca0000010200 */
[----:B------:R-:W-:-:S13]  /*0250*/  FSETP.GE.AND P0, PT, R28, 0.60000002384185791016, PT ;  /* 0x3f19999a1c00780b */ /* 0x000fda0003f06000 */
[----:B------:R-:W-:Y:S05]  /*0260*/  @!P0 BRA `(.L_x_1) ;  /* 0x000000a000008947 */ /* 0x000fea0003800000 */
[C---:B------:R-:W-:Y:S01]  /*0270*/  FMUL R0, R28.reuse, 2.8853900432586669922 ;  /* 0x4038aa3b1c007820 */ /* 0x040fe20000400000 */
[----:B------:R-:W-:Y:S02]  /*0280*/  MOV R27, 0x3f800000 ;  /* 0x3f800000001b7802 */ /* 0x000fe40000000f00 */
[----:B------:R-:W-:-:S03]  /*0290*/  FSETP.GE.AND P0, PT, R28, 9.010913848876953125, PT ;  /* 0x41102cb41c00780b */ /* 0x000fc60003f06000 */
[----:B------:R-:W0:Y:S02]  /*02a0*/  MUFU.EX2 R0, R0 ;  /* 0x0000000000007308 */ /* 0x000e240000000800 */
[----:B0-----:R-:W-:-:S06]  /*02b0*/  FADD R26, R0, 1 ;  /* 0x3f800000001a7421 */ /* 0x001fcc0000000000 */
[----:B------:R-:W0:Y:S02]  /*02c0*/  MUFU.RCP R26, R26 ;  /* 0x0000001a001a7308 */ /* 0x000e240000001000 */
[----:B0-----:R-:W-:-:S05]  /*02d0*/  FFMA.FTZ R27, R26, -2, R27 ;  /* 0xc00000001a1b7823 */ /* 0x001fca000001001b */
[----:B------:R-:W-:-:S04]  /*02e0*/  FSEL R28, R27, 1, !P0 ;  /* 0x3f8000001b1c7808 */ /* 0x000fc80004000000 */
[----:B------:R-:W-:Y:S01]  /*02f0*/  LOP3.LUT R25, R28, 0x80000000, R25, 0xf8, !PT ;  /* 0x800000001c197812 */ /* 0x000fe200078ef819 */
[----:B------:R-:W-:Y:S05]  /*0300*/  BRA `(.L_x_2) ;  /* 0x0000007000007947 */ /* 0x000fea0003800000 */
.L_x_1:
[----:B------:R-:W-:Y:S01]  /*0310*/  MOV R0, 0x3c80f082 ;  /* 0x3c80f08200007802 */ /* 0x000fe20000000f00 */
[----:B------:R-:W-:-:S04]  /*0320*/  FMUL R27, R25, R25 ;  /* 0x00000019191b7220 */ /* 0x000fc80000400000 */
[----:B------:R-:W-:-:S04]  /*0330*/  FFMA.FTZ R0, R27, R0, -0.052303962409496307373 ;  /* 0xbd563cae1b007423 */ /* 0x000fc80000010000 */
[----:B------:R-:W-:-:S04]  /*0340*/  FFMA.FTZ R0, R27, R0, 0.1331529766321182251 ;  /* 0x3e0859411b007423 */ /* 0x000fc80000010000 */
[----:B------:R-:W-:-:S04]  /*0350*/  FFMA.FTZ R0, R27, R0, -0.33332768082618713379 ;  /* 0xbeaaa9ed1b007423 */ /* 0x000fc80000010000 */
[----:B------:R-:W-:-:S04]  /*0360*/  FFMA.FTZ R0, R27, R0, RZ ;  /* 0x000000001b007223 */ /* 0x000fc800000100ff */
[----:B------:R-:W-:-:S02]  /*0370*/  FFMA.FTZ R25, R25, R0, R25 ;  /* 0x0000000019197223 */ /* 0x000fc40000010019 */
.L_x_2:
[----:B------:R-:W-:Y:S05]  /*0380*/  BSYNC B0 ;  /* 0x0000000000007941 */ /* 0x000fea0003800000 */
.L_x_0:
[----:B------:R-:W-:Y:S01]  /*0390*/  PRMT R8, R8, 0x7632, R8 ;  /* 0x0000763208087816 */ /* 0x000fe20000000008 */
[----:B------:R-:W-:Y:S03]  /*03a0*/  BSSY B0, `(.L_x_3) ;  /* 0x0000018000007945 */ /* 0x000fe60003800000 */
[----:B------:R-:W-:-:S05]  /*03b0*/  SHF.L.U32 R8, R8, 0x10, RZ ;  /* 0x0000001008087819 */ /* 0x000fca00000006ff */
        /* <DEDUP_REMOVED lines=15> */
.L_x_4:
[----:B------:R-:W-:Y:S01]  /*04b0*/  MOV R0, 0x3c80f082 ;  /* 0x3c80f08200007802 */ /* 0x000fe20000000f00 */
[----:B------:R-:W-:-:S04]  /*04c0*/  FMUL R27, R29, R29 ;  /* 0x0000001d1d1b7220 */ /* 0x000fc80000400000 */
[----:B------:R-:W-:-:S04]  /*04d0*/  FFMA.FTZ R0, R27, R0, -0.052303962409496307373 ;  /* 0xbd563cae1b007423 */ /* 0x000fc80000010000 */
[----:B------:R-:W-:-:S04]  /*04e0*/  FFMA.FTZ R0, R27, R0, 0.1331529766321182251 ;  /* 0x3e0859411b007423 */ /* 0x000fc80000010000 */
[----:B------:R-:W-:-:S04]  /*04f0*/  FFMA.FTZ R0, R27, R0, -0.33332768082618713379 ;  /* 0xbeaaa9ed1b007423 */ /* 0x000fc80000010000 */
[----:B------:R-:W-:-:S04]  /*0500*/  FFMA.FTZ R0, R27, R0, RZ ;  /* 0x000000001b007223 */ /* 0x000fc800000100ff */
[----:B------:R-:W-:-:S02]  /*0510*/  FFMA.FTZ R26, R29, R0, R29 ;  /* 0x000000001d1a7223 */ /* 0x000fc4000001001d */
.L_x_5:
[----:B------:R-:W-:Y:S05]  /*0520*/  BSYNC B0 ;  /* 0x0000000000007941 */ /* 0x000fea0003800000 */
.L_x_3:
[----:B------:R-:W-:Y:S01]  /*0530*/  SHF.L.U32 R0, R9, 0x10, RZ ;  /* 0x0000001009007819 */ /* 0x000fe200000006ff */
[----:B------:R-:W-:Y:S04]  /*0540*/  BSSY B0, `(.L_x_6) ;  /* 0x0000017000007945 */ /* 0x000fe80003800000 */
        /* <DEDUP_REMOVED lines=15> */
.L_x_7:
[----:B------:R-:W-:Y:S01]  /*0640*/  MOV R0, 0x3c80f082 ;  /* 0x3c80f08200007802 */ /* 0x000fe20000000f00 */
[----:B------:R-:W-:-:S04]  /*0650*/  FMUL R27, R28, R28 ;  /* 0x0000001c1c1b7220 */ /* 0x000fc80000400000 */
[----:B------:R-:W-:-:S04]  /*0660*/  FFMA.FTZ R0, R27, R0, -0.052303962409496307373 ;  /* 0xbd563cae1b007423 */ /* 0x000fc80000010000 */
[----:B------:R-:W-:-:S04]  /*0670*/  FFMA.FTZ R0, R27, R0, 0.1331529766321182251 ;  /* 0x3e0859411b007423 */ /* 0x000fc80000010000 */
[----:B------:R-:W-:-:S04]  /*0680*/  FFMA.FTZ R0, R27, R0, -0.33332768082618713379 ;  /* 0xbeaaa9ed1b007423 */ /* 0x000fc80000010000 */
[----:B------:R-:W-:-:S04]  /*0690*/  FFMA.FTZ R0, R27, R0, RZ ;  /* 0x000000001b007223 */ /* 0x000fc800000100ff */
[----:B------:R-:W-:-:S02]  /*06a0*/  FFMA.FTZ R27, R28, R0, R28 ;  /* 0x000000001c1b7223 */ /* 0x000fc4000001001c */
.L_x_8:
[----:B------:R-:W-:Y:S05]  /*06b0*/  BSYNC B0 ;  /* 0x0000000000007941 */ /* 0x000fea0003800000 */
.L_x_6:
        /* <DEDUP_REMOVED lines=18> */
.L_x_10:
[----:B------:R-:W-:Y:S01]  /*07e0*/  MOV R0, 0x3c80f082 ;  /* 0x3c80f08200007802 */ /* 0x000fe20000000f00 */
[----:B------:R-:W-:-:S04]  /*07f0*/  FMUL R9, R28, R28 ;  /* 0x0000001c1c097220 */ /* 0x000fc80000400000 */
[----:B------:R-:W-:-:S04]  /*0800*/  FFMA.FTZ R0, R9, R0, -0.052303962409496307373 ;  /* 0xbd563cae09007423 */ /* 0x000fc80000010000 */
[----:B------:R-:W-:-:S04]  /*0810*/  FFMA.FTZ R0, R9, R0, 0.1331529766321182251 ;  /* 0x3e08594109007423 */ /* 0x000fc80000010000 */
[----:B------:R-:W-:-:S04]  /*0820*/  FFMA.FTZ R0, R9, R0, -0.33332768082618713379 ;  /* 0xbeaaa9ed09007423 */ /* 0x000fc80000010000 */
[----:B------:R-:W-:-:S04]  /*0830*/  FFMA.FTZ R0, R9, R0, RZ ;  /* 0x0000000009007223 */ /* 0x000fc800000100ff */
[----:B------:R-:W-:-:S02]  /*0840*/  FFMA.FTZ R28, R28, R0, R28 ;  /* 0x000000001c1c7223 */ /* 0x000fc4000001001c */
.L_x_11:
[----:B------:R-:W-:Y:S05]  /*0850*/  BSYNC B0 ;  /* 0x0000000000007941 */ /* 0x000fea0003800000 */
.L_x_9:
        /* <DEDUP_REMOVED lines=17> */
.L_x_13:
[----:B------:R-:W-:Y:S01]  /*0970*/  MOV R0, 0x3c80f082 ;  /* 0x3c80f08200007802 */ /* 0x000fe20000000f00 */
[----:B------:R-:W-:-:S04]  /*0980*/  FMUL R9, R29, R29 ;  /* 0x0000001d1d097220 */ /* 0x000fc80000400000 */
[----:B------:R-:W-:-:S04]  /*0990*/  FFMA.FTZ R0, R9, R0, -0.052303962409496307373 ;  /* 0xbd563cae09007423 */ /* 0x000fc80000010000 */
[----:B------:R-:W-:-:S04]  /*09a0*/  FFMA.FTZ R0, R9, R0, 0.1331529766321182251 ;  /* 0x3e08594109007423 */ /* 0x000fc80000010000 */
[----:B------:R-:W-:-:S04]  /*09b0*/  FFMA.FTZ R0, R9, R0, -0.33332768082618713379 ;  /* 0xbeaaa9ed09007423 */ /* 0x000fc80000010000 */
[----:B------:R-:W-:-:S04]  /*09c0*/  FFMA.FTZ R0, R9, R0, RZ ;  /* 0x0000000009007223 */ /* 0x000fc800000100ff */
[----:B------:R-:W-:-:S02]  /*09d0*/  FFMA.FTZ R8, R29, R0, R29 ;  /* 0x000000001d087223 */ /* 0x000fc4000001001d */
.L_x_14:
[----:B------:R-:W-:Y:S05]  /*09e0*/  BSYNC B0 ;  /* 0x0000000000007941 */ /* 0x000fea0003800000 */
.L_x_12:
        /* <DEDUP_REMOVED lines=18> */
.L_x_16:
[----:B------:R-:W-:Y:S01]  /*0b10*/  MOV R0, 0x3c80f082 ;  /* 0x3c80f08200007802 */ /* 0x000fe20000000f00 */
[----:B------:R-:W-:-:S04]  /*0b20*/  FMUL R9, R29, R29 ;  /* 0x0000001d1d097220 */ /* 0x000fc80000400000 */
[----:B------:R-:W-:-:S04]  /*0b30*/  FFMA.FTZ R0, R9, R0, -0.052303962409496307373 ;  /* 0xbd563cae09007423 */ /* 0x000fc80000010000 */
[----:B------:R-:W-:-:S04]  /*0b40*/  FFMA.FTZ R0, R9, R0, 0.1331529766321182251 ;  /* 0x3e08594109007423 */ /* 0x000fc80000010000 */
[----:B------:R-:W-:-:S04]  /*0b50*/  FFMA.FTZ R0, R9, R0, -0.33332768082618713379 ;  /* 0xbeaaa9ed09007423 */ /* 0x000fc80000010000 */
[----:B------:R-:W-:-:S04]  /*0b60*/  FFMA.FTZ R0, R9, R0, RZ ;  /* 0x0000000009007223 */ /* 0x000fc800000100ff */
[----:B------:R-:W-:-:S02]  /*0b70*/  FFMA.FTZ R9, R29, R0, R29 ;  /* 0x000000001d097223 */ /* 0x000fc4000001001d */
.L_x_17:
[----:B------:R-:W-:Y:S05]  /*0b80*/  BSYNC B0 ;  /* 0x0000000000007941 */ /* 0x000fea0003800000 */
.L_x_15:
        /* <DEDUP_REMOVED lines=17> */
.L_x_19:
[----:B------:R-:W-:Y:S01]  /*0ca0*/  MOV R0, 0x3c80f082 ;  /* 0x3c80f08200007802 */ /* 0x000fe20000000f00 */
[----:B------:R-:W-:-:S04]  /*0cb0*/  FMUL R29, R31, R31 ;  /* 0x0000001f1f1d7220 */ /* 0x000fc80000400000 */
[----:B------:R-:W-:-:S04]  /*0cc0*/  FFMA.FTZ R0, R29, R0, -0.052303962409496307373 ;  /* 0xbd563cae1d007423 */ /* 0x000fc80000010000 */
[----:B------:R-:W-:-:S04]  /*0cd0*/  FFMA.FTZ R0, R29, R0, 0.1331529766321182251 ;  /* 0x3e0859411d007423 */ /* 0x000fc80000010000 */
[----:B------:R-:W-:-:S04]  /*0ce0*/  FFMA.FTZ R0, R29, R0, -0.33332768082618713379 ;  /* 0xbeaaa9ed1d007423 */ /* 0x000fc80000010000 */
[----:B------:R-:W-:-:S04]  /*0cf0*/  FFMA.FTZ R0, R29, R0, RZ ;  /* 0x000000001d007223 */ /* 0x000fc800000100ff */
[----:B------:R-:W-:-:S02]  /*0d00*/  FFMA.FTZ R10, R31, R0, R31 ;  /* 0x000000001f0a7223 */ /* 0x000fc4000001001f */
.L_x_20:
[----:B------:R-:W-:Y:S05]  /*0d10*/  BSYNC B0 ;  /* 0x0000000000007941 */ /* 0x000fea0003800000 */
.L_x_18:
        /* <DEDUP_REMOVED lines=18> */
.L_x_22:
[----:B------:R-:W-:Y:S01]  /*0e40*/  MOV R0, 0x3c80f082 ;  /* 0x3c80f08200007802 */ /* 0x000fe20000000f00 */
[----:B------:R-:W-:-:S04]  /*0e50*/  FMUL R11, R31, R31 ;  /* 0x0000001f1f0b7220 */ /* 0x000fc80000400000 */
[----:B------:R-:W-:-:S04]  /*0e60*/  FFMA.FTZ R0, R11, R0, -0.052303962409496307373 ;  /* 0xbd563cae0b007423 */ /* 0x000fc80000010000 */
[----:B------:R-:W-:-:S04]  /*0e70*/  FFMA.FTZ R0, R11, R0, 0.1331529766321182251 ;  /* 0x3e0859410b007423 */ /* 0x000fc80000010000 */
[----:B------:R-:W-:-:S04]  /*0e80*/  FFMA.FTZ R0, R11, R0, -0.33332768082618713379 ;  /* 0xbeaaa9ed0b007423 */ /* 0x000fc80000010000 */
[----:B------:R-:W-:-:S04]  /*0e90*/  FFMA.FTZ R0, R11, R0, RZ ;  /* 0x000000000b007223 */ /* 0x000fc800000100ff */
[----:B------:R-:W-:-:S02]  /*0ea0*/  FFMA.FTZ R0, R0, R31, R31 ;  /* 0x0000001f00007223 */ /* 0x000fc4000001001f */
.L_x_23:
[----:B------:R-:W-:Y:S05]  /*0eb0*/  BSYNC B0 ;  /* 0x0000000000007941 */ /* 0x000fea0003800000 */
.L_x_21:
[----:B------:R-:W-:Y:S02]  /*0ec0*/  IADD3 R11, R2, R15, RZ ;  /* 0x0000000f020b7210 */ /* 0x000fe40007ffe0ff */
[----:B------:R-:W-:Y:S02]  /*0ed0*/  ISETP.GT.AND P2, PT, R15, R6, PT ;  /* 0x000000060f00720c */ /* 0x000fe40003f44270 */
[----:B------:R-:W-:Y:S02]  /*0ee0*/  ISETP.GT.AND P0, PT, R11, RZ, PT ;  /* 0x000000ff0b00720c */ /* 0x000fe40003f04270 */
[----:B------:R-:W-:Y:S02]  /*0ef0*/  IADD3 R30, -R22, RZ, RZ ;  /* 0x000000ff161e7210 */ /* 0x000fe40007ffe1ff */
[----:B------:R-:W-:Y:S02]  /*0f00*/  FSEL R11, RZ, -3.38953138925153547590e+38, !P2 ;  /* 0xff7f0000ff0b7808 */ /* 0x000fe40005000000 */
[----:B------:R-:W-:-:S02]  /*0f10*/  ISETP.GT.AND P1, PT, R15, R5, PT ;  /* 0x000000050f00720c */ /* 0x000fc40003f24270 */
[----:B------:R-:W-:Y:S01]  /*0f20*/  FSETP.NAN.AND P5, PT, R24, R24, PT ;  /* 0x000000181800720b */ /* 0x000fe20003fa8000 */
[----:B------:R-:W-:Y:S01]  /*0f30*/  FFMA R29, R26, 50, R11 ;  /* 0x424800001a1d7823 */ /* 0x000fe2000000000b */
[C---:B------:R-:W-:Y:S02]  /*0f40*/  ISETP.GT.AND P6, PT, R15.reuse, R30, PT ;  /* 0x0000001e0f00720c */ /* 0x040fe40003fc4270 */
[----:B------:R-:W-:Y:S02]  /*0f50*/  FSEL R30, RZ, -3.38953138925153547590e+38, !P1 ;  /* 0xff7f0000ff1e7808 */ /* 0x000fe40004800000 */
[----:B------:R-:W-:Y:S02]  /*0f60*/  ISETP.GT.AND P4, PT, R15, R4, PT ;  /* 0x000000040f00720c */ /* 0x000fe40003f84270 */
[----:B------:R-:W-:Y:S01]  /*0f70*/  FSETP.NAN.AND P3, PT, R14, R14, PT ;  /* 0x0000000e0e00720b */ /* 0x000fe20003f68000 */
[----:B------:R-:W-:Y:S01]  /*0f80*/  FFMA R27, R27, 50, R30 ;  /* 0x424800001b1b7823 */ /* 0x000fe2000000001e */
[----:B------:R-:W-:-:S02]  /*0f90*/  FSEL R11, RZ, -3.38953138925153547590e+38, !P4 ;  /* 0xff7f0000ff0b7808 */ /* 0x000fc40006000000 */
[----:B------:R-:W-:Y:S02]  /*0fa0*/  FSEL R26, RZ, -3.38953138925153547590e+38, !P0 ;  /* 0xff7f0000ff1a7808 */ /* 0x000fe40004000000 */
[----:B------:R-:W-:Y:S01]  /*0fb0*/  FSETP.GT.AND P4, PT, R24, R29, PT ;  /* 0x0000001d1800720b */ /* 0x000fe20003f84000 */
[----:B------:R-:W-:Y:S01]  /*0fc0*/  FFMA R11, R28, 50, R11 ;  /* 0x424800001c0b7823 */ /* 0x000fe2000000000b */
[----:B------:R-:W-:Y:S01]  /*0fd0*/  IADD3 R32, -R21, RZ, RZ ;  /* 0x000000ff15207210 */ /* 0x000fe20007ffe1ff */
[----:B------:R-:W-:Y:S01]  /*0fe0*/  FFMA R26, R25, 50, R26 ;  /* 0x42480000191a7823 */ /* 0x000fe2000000001a */
[----:B------:R-:W-:Y:S02]  /*0ff0*/  FSETP.NAN.AND P0, PT, R17, R17, PT ;  /* 0x000000111100720b */ /* 0x000fe40003f08000 */
[----:B------:R-:W-:Y:S02]  /*1000*/  @!P5 FSEL R24, R29, R24, !P4 ;  /* 0x000000181d18d208 */ /* 0x000fe40006000000 */
[----:B------:R-:W-:-:S02]  /*1010*/  ISETP.GT.AND P2, PT, R15, R32, PT ;  /* 0x000000200f00720c */ /* 0x000fc40003f44270 */
[----:B------:R-:W-:Y:S02]  /*1020*/  FSETP.GT.AND P4, PT, R14, R27, PT ;  /* 0x0000001b0e00720b */ /* 0x000fe40003f84000 */
[----:B------:R-:W-:Y:S02]  /*1030*/  FSEL R25, RZ, -3.38953138925153547590e+38, !P2 ;  /* 0xff7f0000ff197808 */ /* 0x000fe40005000000 */
[----:B------:R-:W-:Y:S02]  /*1040*/  @!P3 FSEL R14, R27, R14, !P4 ;  /* 0x0000000e1b0eb208 */ /* 0x000fe40006000000 */
[----:B------:R-:W-:Y:S01]  /*1050*/  FSETP.GT.AND P4, PT, R17, R26, PT ;  /* 0x0000001a1100720b */ /* 0x000fe20003f84000 */
[----:B------:R-:W-:Y:S01]  /*1060*/  FFMA R10, R10, 50, R25 ;  /* 0x424800000a0a7823 */ /* 0x000fe20000000019 */
[----:B------:R-:W-:Y:S02]  /*1070*/  FSETP.NAN.AND P2, PT, R16, R16, PT ;  /* 0x000000101000720b */ /* 0x000fe40003f48000 */
[----:B------:R-:W-:-:S02]  /*1080*/  @!P0 FSEL R17, R26, R17, !P4 ;  /* 0x000000111a118208 */ /* 0x000fc40006000000 */
[----:B------:R-:W-:Y:S02]  /*1090*/  FSETP.NAN.AND P0, PT, R19, R19, PT ;  /* 0x000000131300720b */ /* 0x000fe40003f08000 */
[----:B------:R-:W-:Y:S02]  /*10a0*/  FSETP.GT.AND P5, PT, R16, R11, PT ;  /* 0x0000000b1000720b */ /* 0x000fe40003fa4000 */
[----:B------:R-:W-:Y:S02]  /*10b0*/  IADD3 R34, -R20, RZ, RZ ;  /* 0x000000ff14227210 */ /* 0x000fe40007ffe1ff */
[----:B------:R-:W-:Y:S02]  /*10c0*/  IADD3 R30, -R7, RZ, RZ ;  /* 0x000000ff071e7210 */ /* 0x000fe40007ffe1ff */
[----:B------:R-:W-:Y:S02]  /*10d0*/  FSEL R31, RZ, -3.38953138925153547590e+38, !P6 ;  /* 0xff7f0000ff1f7808 */ /* 0x000fe40007000000 */
[----:B------:R-:W-:-:S02]  /*10e0*/  @!P2 FSEL R16, R11, R16, !P5 ;  /* 0x000000100b10a208 */ /* 0x000fc40006800000 */
[C---:B------:R-:W-:Y:S01]  /*10f0*/  ISETP.GT.AND P1, PT, R15.reuse, R34, PT ;  /* 0x000000220f00720c */ /* 0x040fe20003f24270 */
[----:B------:R-:W-:Y:S01]  /*1100*/  FFMA R31, R0, 50, R31 ;  /* 0x42480000001f7823 */ /* 0x000fe2000000001f */
[----:B------:R-:W-:Y:S02]  /*1110*/  ISETP.GT.AND P6, PT, R15, R30, PT ;  /* 0x0000001e0f00720c */ /* 0x000fe40003fc4270 */
[----:B------:R-:W-:Y:S02]  /*1120*/  FSETP.GT.AND P5, PT, R19, R10, PT ;  /* 0x0000000a1300720b */ /* 0x000fe40003fa4000 */
[----:B------:R-:W-:Y:S02]  /*1130*/  IADD3 R15, R15, 0x800, RZ ;  /* 0x000008000f0f7810 */ /* 0x000fe40007ffe0ff */
[----:B------:R-:W-:Y:S02]  /*1140*/  FSETP.NAN.AND P3, PT, R18, R18, PT ;  /* 0x000000121200720b */ /* 0x000fe40003f68000 */
[----:B------:R-:W-:-:S02]  /*1150*/  @!P0 FSEL R19, R10, R19, !P5 ;  /* 0x000000130a138208 */ /* 0x000fc40006800000 */
[----:B------:R-:W-:Y:S02]  /*1160*/  ISETP.GE.U32.AND P0, PT, R15, 0x2000, PT ;  /* 0x000020000f00780c */ /* 0x000fe40003f06070 */
[----:B------:R-:W-:Y:S02]  /*1170*/  FSEL R0, RZ, -3.38953138925153547590e+38, !P1 ;  /* 0xff7f0000ff007808 */ /* 0x000fe40004800000 */
[----:B------:R-:W-:Y:S02]  /*1180*/  FSEL R25, RZ, -3.38953138925153547590e+38, !P6 ;  /* 0xff7f0000ff197808 */ /* 0x000fe40007000000 */
[----:B------:R-:W-:Y:S01]  /*1190*/  FSETP.NAN.AND P4, PT, R23, R23, PT ;  /* 0x000000171700720b */ /* 0x000fe20003f88000 */
[----:B------:R-:W-:Y:S01]  /*11a0*/  FFMA R0, R9, 50, R0 ;  /* 0x4248000009007823 */ /* 0x000fe20000000000 */
[----:B------:R-:W-:Y:S01]  /*11b0*/  FSETP.NAN.AND P1, PT, R12, R12, PT ;  /* 0x0000000c0c00720b */ /* 0x000fe20003f28000 */
[----:B------:R-:W-:Y:S01]  /*11c0*/  FFMA R25, R8, 50, R25 ;  /* 0x4248000008197823 */ /* 0x000fe20000000019 */
[----:B------:R-:W-:-:S04]  /*11d0*/  FSETP.GT.AND P6, PT, R18, R31, PT ;  /* 0x0000001f1200720b */ /* 0x000fc80003fc4000 */
[----:B------:R-:W-:Y:S02]  /*11e0*/  @!P3 FSEL R18, R31, R18, !P6 ;  /* 0x000000121f12b208 */ /* 0x000fe40007000000 */
[----:B------:R-:W-:Y:S02]  /*11f0*/  FSETP.GT.AND P3, PT, R23, R0, PT ;  /* 0x000000001700720b */ /* 0x000fe40003f64000 */
[----:B------:R-:W-:Y:S02]  /*1200*/  FSETP.GT.AND P2, PT, R12, R25, PT ;  /* 0x000000190c00720b */ /* 0x000fe40003f44000 */
[----:B------:R-:W-:Y:S02]  /*1210*/  @!P4 FSEL R23, R0, R23, !P3 ;  /* 0x000000170017c208 */ /* 0x000fe40005800000 */
[----:B------:R-:W-:Y:S01]  /*1220*/  @!P1 FSEL R12, R25, R12, !P2 ;  /* 0x0000000c190c9208 */ /* 0x000fe20005000000 */
[----:B------:R-:W-:Y:S01]  /*1230*/  @P0 CALL.REL.NOINC `(.L_x_24) ;  /* 0x0000001000000944 */ /* 0x000fe20003c00000 */
[----:B------:R-:W-:Y:S05]  /*1240*/  BRA `(.L_x_25) ;  /* 0xffffef7000007947 */ /* 0x000fea000383ffff */
.L_x_24:
[C---:B------:R-:W-:Y:S02]  /*1250*/  FSETP.NAN.AND P1, PT, R17.reuse, R17, PT ;  /* 0x000000111100720b */ /* 0x040fe40003f28000 */
[----:B------:R-:W-:-:S02]  /*1260*/  FSETP.GT.AND P0, PT, R17, R24, PT ;  /* 0x000000181100720b */ /* 0x000fc40003f04000 */
[C---:B------:R-:W-:Y:S02]  /*1270*/  FSEL R24, R17.reuse, R24, P1 ;  /* 0x0000001811187208 */ /* 0x040fe40000800000 */
[----:B------:R-:W-:Y:S02]  /*1280*/  MOV R28, RZ ;  /* 0x000000ff001c7202 */ /* 0x000fe40000000f00 */
[----:B------:R-:W-:Y:S02]  /*1290*/  FSEL R17, R17, R24, P0 ;  /* 0x0000001811117208 */ /* 0x000fe40000000000 */
[----:B------:R-:W-:Y:S01]  /*12a0*/  CS2R R24, SRZ ;  /* 0x0000000000187805 */ /* 0x000fe2000001ff00 */
[----:B------:R-:W-:Y:S02]  /*12b0*/  MOV R26, RZ ;  /* 0x000000ff001a7202 */ /* 0x000fe40000000f00 */
[C---:B------:R-:W-:Y:S02]  /*12c0*/  FSETP.GT.AND P0, PT, R17.reuse, R14, PT ;  /* 0x0000000e1100720b */ /* 0x040fe40003f04000 */
[----:B------:R-:W-:-:S02]  /*12d0*/  FSETP.NAN.AND P1, PT, R17, R17, PT ;  /* 0x000000111100720b */ /* 0x000fc40003f28000 */
[----:B------:R-:W-:-:S09]  /*12e0*/  MOV R15, RZ ;  /* 0x000000ff000f7202 */ /* 0x000fd20000000f00 */
[----:B------:R-:W-:Y:S02]  /*12f0*/  @!P0 FSEL R17, R17, R14, P1 ;  /* 0x0000000e11118208 */ /* 0x000fe40000800000 */
[----:B------:R-:W0:Y:S02]  /*1300*/  S2R R14, SR_TID.X ;  /* 0x00000000000e7919 */ /* 0x000e240000002100 */
[C---:B------:R-:W-:Y:S02]  /*1310*/  FSETP.GT.AND P0, PT, R17.reuse, R16, PT ;  /* 0x000000101100720b */ /* 0x040fe40003f04000 */
[----:B------:R-:W-:-:S11]  /*1320*/  FSETP.NAN.AND P1, PT, R17, R17, PT ;  /* 0x000000111100720b */ /* 0x000fd60003f28000 */
[----:B------:R-:W-:-:S04]  /*1330*/  @!P0 FSEL R17, R17, R16, P1 ;  /* 0x0000001011118208 */ /* 0x000fc80000800000 */
[C---:B------:R-:W-:Y:S02]  /*1340*/  FSETP.GT.AND P0, PT, R17.reuse, R12, PT ;  /* 0x0000000c1100720b */ /* 0x040fe40003f04000 */
[----:B------:R-:W-:Y:S02]  /*1350*/  FSETP.NAN.AND P1, PT, R17, R17, PT ;  /* 0x000000111100720b */ /* 0x000fe40003f28000 */
[----:B0-----:R-:W-:-:S04]  /*1360*/  SHF.R.U32.HI R9, RZ, 0x5, R14 ;  /* 0x00000005ff097819 */ /* 0x001fc8000001160e */
[----:B------:R-:W-:-:S05]  /*1370*/  SHF.L.U32 R9, R9, 0x2, RZ ;  /* 0x0000000209097819 */ /* 0x000fca00000006ff */
[----:B------:R-:W-:-:S04]  /*1380*/  @!P0 FSEL R17, R17, R12, P1 ;  /* 0x0000000c11118208 */ /* 0x000fc80000800000 */
[C---:B------:R-:W-:Y:S02]  /*1390*/  FSETP.GT.AND P0, PT, R17.reuse, R23, PT ;  /* 0x000000171100720b */ /* 0x040fe40003f04000 */
[----:B------:R-:W-:-:S11]  /*13a0*/  FSETP.NAN.AND P1, PT, R17, R17, PT ;  /* 0x000000111100720b */ /* 0x000fd60003f28000 */
[----:B------:R-:W-:Y:S02]  /*13b0*/  @!P0 FSEL R17, R17, R23, P1 ;  /* 0x0000001711118208 */ /* 0x000fe40000800000 */
[----:B------:R-:W-:Y:S02]  /*13c0*/  MOV R23, RZ ;  /* 0x000000ff00177202 */ /* 0x000fe40000000f00 */
[C---:B------:R-:W-:Y:S02]  /*13d0*/  FSETP.GT.AND P0, PT, R17.reuse, R19, PT ;  /* 0x000000131100720b */ /* 0x040fe40003f04000 */
[----:B------:R-:W-:-:S11]  /*13e0*/  FSETP.NAN.AND P1, PT, R17, R17, PT ;  /* 0x000000111100720b */ /* 0x000fd60003f28000 */
[----:B------:R-:W-:Y:S02]  /*13f0*/  @!P0 FSEL R17, R17, R19, P1 ;  /* 0x0000001311118208 */ /* 0x000fe40000800000 */
[----:B------:R-:W-:Y:S02]  /*1400*/  MOV R19, RZ ;  /* 0x000000ff00137202 */ /* 0x000fe40000000f00 */
[C---:B------:R-:W-:Y:S02]  /*1410*/  FSETP.GT.AND P0, PT, R17.reuse, R18, PT ;  /* 0x000000121100720b */ /* 0x040fe40003f04000 */
[----:B------:R-:W-:-:S11]  /*1420*/  FSETP.NAN.AND P1, PT, R17, R17, PT ;  /* 0x000000111100720b */ /* 0x000fd60003f28000 */
[----:B------:R-:W-:Y:S02]  /*1430*/  @!P0 FSEL R17, R17, R18, P1 ;  /* 0x0000001211118208 */ /* 0x000fe40000800000 */
[----:B------:R-:W-:Y:S02]  /*1440*/  LOP3.LUT R18, R9, 0x1c, RZ, 0xe2, !PT ;  /* 0x0000001c09127812 */ /* 0x000fe400078ee2ff */
[C---:B------:R-:W-:Y:S01]  /*1450*/  FSETP.NAN.AND P1, PT, R17.reuse, R17, PT ;  /* 0x000000111100720b */ /* 0x040fe20003f28000 */
[----:B------:R-:W0:Y:S02]  /*1460*/  SHFL.BFLY PT, R0, R17, 0x10, 0x1f ;  /* 0x0e001f0011007f89 */ /* 0x000e2400000e0000 */
[----:B0-----:R-:W-:-:S10]  /*1470*/  FSETP.GT.AND P0, PT, R17, R0, PT ;  /* 0x000000001100720b */ /* 0x001fd40003f04000 */
[----:B------:R-:W-:-:S04]  /*1480*/  @!P1 FSEL R17, R17, R0, P0 ;  /* 0x0000000011119208 */ /* 0x000fc80000000000 */
[C---:B------:R-:W-:Y:S01]  /*1490*/  FSETP.NAN.AND P1, PT, R17.reuse, R17, PT ;  /* 0x000000111100720b */ /* 0x040fe20003f28000 */
[----:B------:R-:W0:Y:S02]  /*14a0*/  SHFL.BFLY PT, R0, R17, 0x8, 0x1f ;  /* 0x0d001f0011007f89 */ /* 0x000e2400000e0000 */
[----:B0-----:R-:W-:-:S13]  /*14b0*/  FSETP.GT.AND P0, PT, R17, R0, PT ;  /* 0x000000001100720b */ /* 0x001fda0003f04000 */
        /* <DEDUP_REMOVED lines=8> */
[----:B------:R-:W-:Y:S02]  /*1540*/  @!P0 FSEL R17, R17, R0, P1 ;  /* 0x0000000011118208 */ /* 0x000fe40000800000 */
[----:B------:R-:W-:Y:S02]  /*1550*/  LOP3.LUT P1, RZ, R14, 0x1f, RZ, 0xc0, !PT ;  /* 0x0000001f0eff7812 */ /* 0x000fe4000782c0ff */
[C---:B------:R-:W-:Y:S01]  /*1560*/  FSETP.NAN.AND P2, PT, R17.reuse, R17, PT ;  /* 0x000000111100720b */ /* 0x040fe20003f48000 */
[----:B------:R-:W0:Y:S02]  /*1570*/  SHFL.BFLY PT, R0, R17, 0x1, 0x1f ;  /* 0x0c201f0011007f89 */ /* 0x000e2400000e0000 */
[----:B0-----:R-:W-:-:S13]  /*1580*/  FSETP.GT.AND P0, PT, R17, R0, PT ;  /* 0x000000001100720b */ /* 0x001fda0003f04000 */
[----:B------:R-:W-:Y:S02]  /*1590*/  @!P0 FSEL R17, R17, R0, P2 ;  /* 0x0000000011118208 */ /* 0x000fe40001000000 */
[----:B------:R-:W-:-:S03]  /*15a0*/  ISETP.GE.AND P2, PT, R14, 0x8, PT ;  /* 0x000000080e00780c */ /* 0x000fc60003f46270 */
[----:B------:R-:W-:Y:S04]  /*15b0*/  @!P1 STS [R18], R17 ;  /* 0x0000001112009388 */ /* 0x000fe80000000800 */
[----:B------:R-:W-:Y:S06]  /*15c0*/  BAR.SYNC 0x0 ;  /* 0x0000000000007b1d */ /* 0x000fec0000000000 */
[----:B------:R-:W0:Y:S01]  /*15d0*/  @!P2 LDS R8, [R14.X4] ;  /* 0x000000000e08a984 */ /* 0x000e220000004800 */
[----:B------:R-:W-:-:S03]  /*15e0*/  CS2R R16, SRZ ;  /* 0x0000000000107805 */ /* 0x000fc6000001ff00 */
[----:B0-----:R-:W0:Y:S01]  /*15f0*/  SHFL.BFLY PT, R9, R8, 0x4, 0x1f ;  /* 0x0c801f0008097f89 */ /* 0x001e2200000e0000 */
[C---:B------:R-:W-:Y:S02]  /*1600*/  FSETP.NAN.AND P3, PT, R8.reuse, R8, PT ;  /* 0x000000080800720b */ /* 0x040fe40003f68000 */
[----:B0-----:R-:W-:-:S04]  /*1610*/  FSETP.GT.AND P0, PT, R8, R9, PT ;  /* 0x000000090800720b */ /* 0x001fc80003f04000 */
[----:B------:R-:W-:-:S04]  /*1620*/  FSEL R9, R8, R9, P0 ;  /* 0x0000000908097208 */ /* 0x000fc80000000000 */
[----:B------:R-:W-:-:S04]  /*1630*/  FSEL R9, R8, R9, P3 ;  /* 0x0000000908097208 */ /* 0x000fc80001800000 */
[C---:B------:R-:W-:Y:S01]  /*1640*/  FSETP.NAN.AND P3, PT, R9.reuse, R9, PT ;  /* 0x000000090900720b */ /* 0x040fe20003f68000 */
[----:B------:R-:W0:Y:S02]  /*1650*/  SHFL.BFLY PT, R0, R9, 0x2, 0x1f ;  /* 0x0c401f0009007f89 */ /* 0x000e2400000e0000 */
[----:B0-----:R-:W-:-:S13]  /*1660*/  FSETP.GT.AND P0, PT, R9, R0, PT ;  /* 0x000000000900720b */ /* 0x001fda0003f04000 */
[----:B------:R-:W-:Y:S02]  /*1670*/  @!P0 FSEL R9, R9, R0, P3 ;  /* 0x0000000009098208 */ /* 0x000fe40001800000 */
[C---:B------:R-:W-:Y:S02]  /*1680*/  LOP3.LUT P0, RZ, R14.reuse, 0x7, RZ, 0xc0, !PT ;  /* 0x000000070eff7812 */ /* 0x040fe4000780c0ff */
[C---:B------:R-:W-:Y:S01]  /*1690*/  FSETP.NAN.AND P4, PT, R9.reuse, R9, PT ;  /* 0x000000090900720b */ /* 0x040fe20003f88000 */
[----:B------:R-:W0:Y:S01]  /*16a0*/  SHFL.BFLY PT, R0, R9, 0x1, 0x1f ;  /* 0x0c201f0009007f89 */ /* 0x000e2200000e0000 */
[----:B------:R-:W-:Y:S02]  /*16b0*/  ISETP.LT.AND P0, PT, R14, 0x8, !P0 ;  /* 0x000000080e00780c */ /* 0x000fe40004701270 */
[----:B0-----:R-:W-:-:S13]  /*16c0*/  FSETP.GT.AND P3, PT, R9, R0, PT ;  /* 0x000000000900720b */ /* 0x001fda0003f64000 */
[----:B------:R-:W-:-:S05]  /*16d0*/  @!P3 FSEL R9, R9, R0, P4 ;  /* 0x000000000909b208 */ /* 0x000fca0002000000 */
[----:B------:R-:W-:Y:S04]  /*16e0*/  @P0 STS [R14.X4], R9 ;  /* 0x000000090e000388 */ /* 0x000fe80000004800 */
[----:B------:R-:W-:Y:S06]  /*16f0*/  BAR.SYNC 0x0 ;  /* 0x0000000000007b1d */ /* 0x000fec0000000000 */
[----:B------:R-:W0:Y:S02]  /*1700*/  LDS R0, [RZ] ;  /* 0x00000000ff007984 */ /* 0x000e240000000800 */
.L_x_51:
        /* <DEDUP_REMOVED lines=14> */
[----:B------:R-:W1:Y:S02]  /*17f0*/  MUFU.EX2 R27, R27 ;  /* 0x0000001b001b7308 */ /* 0x000e640000000800 */
[----:B-1----:R-:W-:-:S06]  /*1800*/  FADD R29, R27, 1 ;  /* 0x3f8000001b1d7421 */ /* 0x002fcc0000000000 */
[----:B------:R-:W1:Y:S02]  /*1810*/  MUFU.RCP R29, R29 ;  /* 0x0000001d001d7308 */ /* 0x000e640000001000 */
[----:B-1----:R-:W-:-:S05]  /*1820*/  FFMA.FTZ R12, R29, -2, R12 ;  /* 0xc00000001d0c7823 */ /* 0x002fca000001000c */
[----:B------:R-:W-:-:S04]  /*1830*/  FSEL R12, R12, 1, !P3 ;  /* 0x3f8000000c0c7808 */ /* 0x000fc80005800000 */
[----:B------:R-:W-:Y:S01]  /*1840*/  LOP3.LUT R12, R12, 0x80000000, R31, 0xf8, !PT ;  /* 0x800000000c0c7812 */ /* 0x000fe200078ef81f */
[----:B------:R-:W-:Y:S05]  /*1850*/  BRA `(.L_x_28) ;  /* 0x0000007000007947 */ /* 0x000fea0003800000 */
.L_x_27:
[----:B------:R-:W-:Y:S01]  /*1860*/  MOV R12, 0x3c80f082 ;  /* 0x3c80f082000c7802 */ /* 0x000fe20000000f00 */
[----:B------:R-:W-:-:S04]  /*1870*/  FMUL R27, R31, R31 ;  /* 0x0000001f1f1b7220 */ /* 0x000fc80000400000 */
[----:B------:R-:W-:-:S04]  /*1880*/  FFMA.FTZ R12, R27, R12, -0.052303962409496307373 ;  /* 0xbd563cae1b0c7423 */ /* 0x000fc8000001000c */
[----:B------:R-:W-:-:S04]  /*1890*/  FFMA.FTZ R12, R27, R12, 0.1331529766321182251 ;  /* 0x3e0859411b0c7423 */ /* 0x000fc8000001000c */
[----:B------:R-:W-:-:S04]  /*18a0*/  FFMA.FTZ R12, R27, R12, -0.33332768082618713379 ;  /* 0xbeaaa9ed1b0c7423 */ /* 0x000fc8000001000c */
[----:B------:R-:W-:-:S04]  /*18b0*/  FFMA.FTZ R12, R27, R12, RZ ;  /* 0x0000000c1b0c7223 */ /* 0x000fc800000100ff */
[----:B------:R-:W-:-:S02]  /*18c0*/  FFMA.FTZ R12, R31, R12, R31 ;  /* 0x0000000c1f0c7223 */ /* 0x000fc4000001001f */
.L_x_28:
[----:B------:R-:W-:Y:S05]  /*18d0*/  BSYNC B0 ;  /* 0x0000000000007941 */ /* 0x000fea0003800000 */
.L_x_26:
        /* <DEDUP_REMOVED lines=18> */
.L_x_30:
[----:B------:R-:W-:Y:S01]  /*1a00*/  MOV R8, 0x3c80f082 ;  /* 0x3c80f08200087802 */ /* 0x000fe20000000f00 */
[----:B------:R-:W-:-:S04]  /*1a10*/  FMUL R27, R31, R31 ;  /* 0x0000001f1f1b7220 */ /* 0x000fc80000400000 */
[----:B------:R-:W-:-:S04]  /*1a20*/  FFMA.FTZ R8, R27, R8, -0.052303962409496307373 ;  /* 0xbd563cae1b087423 */ /* 0x000fc80000010008 */
[----:B------:R-:W-:-:S04]  /*1a30*/  FFMA.FTZ R8, R27, R8, 0.1331529766321182251 ;  /* 0x3e0859411b087423 */ /* 0x000fc80000010008 */
[----:B------:R-:W-:-:S04]  /*1a40*/  FFMA.FTZ R8, R27, R8, -0.33332768082618713379 ;  /* 0xbeaaa9ed1b087423 */ /* 0x000fc80000010008 */
[----:B------:R-:W-:-:S04]  /*1a50*/  FFMA.FTZ R8, R27, R8, RZ ;  /* 0x000000081b087223 */ /* 0x000fc800000100ff */
[----:B------:R-:W-:-:S02]  /*1a60*/  FFMA.FTZ R31, R31, R8, R31 ;  /* 0x000000081f1f7223 */ /* 0x000fc4000001001f */
.L_x_31:
[----:B------:R-:W-:Y:S05]  /*1a70*/  BSYNC B0 ;  /* 0x0000000000007941 */ /* 0x000fea0003800000 */
.L_x_29:
        /* <DEDUP_REMOVED lines=17> */
.L_x_33:
[----:B------:R-:W-:Y:S01]  /*1b90*/  MOV R8, 0x3c80f082 ;  /* 0x3c80f08200087802 */ /* 0x000fe20000000f00 */
[----:B------:R-:W-:-:S04]  /*1ba0*/  FMUL R27, R30, R30 ;  /* 0x0000001e1e1b7220 */ /* 0x000fc80000400000 */
[----:B------:R-:W-:-:S04]  /*1bb0*/  FFMA.FTZ R8, R27, R8, -0.052303962409496307373 ;  /* 0xbd563cae1b087423 */ /* 0x000fc80000010008 */
[----:B------:R-:W-:-:S04]  /*1bc0*/  FFMA.FTZ R8, R27, R8, 0.1331529766321182251 ;  /* 0x3e0859411b087423 */ /* 0x000fc80000010008 */
[----:B------:R-:W-:-:S04]  /*1bd0*/  FFMA.FTZ R8, R27, R8, -0.33332768082618713379 ;  /* 0xbeaaa9ed1b087423 */ /* 0x000fc80000010008 */
[----:B------:R-:W-:-:S04]  /*1be0*/  FFMA.FTZ R8, R27, R8, RZ ;  /* 0x000000081b087223 */ /* 0x000fc800000100ff */
[----:B------:R-:W-:-:S02]  /*1bf0*/  FFMA.FTZ R29, R30, R8, R30 ;  /* 0x000000081e1d7223 */ /* 0x000fc4000001001e */
.L_x_34:
[----:B------:R-:W-:Y:S05]  /*1c00*/  BSYNC B0 ;  /* 0x0000000000007941 */ /* 0x000fea0003800000 */
.L_x_32:
        /* <DEDUP_REMOVED lines=18> */
.L_x_36:
[----:B------:R-:W-:Y:S01]  /*1d30*/  MOV R8, 0x3c80f082 ;  /* 0x3c80f08200087802 */ /* 0x000fe20000000f00 */
[----:B------:R-:W-:-:S04]  /*1d40*/  FMUL R9, R30, R30 ;  /* 0x0000001e1e097220 */ /* 0x000fc80000400000 */
[----:B------:R-:W-:-:S04]  /*1d50*/  FFMA.FTZ R8, R9, R8, -0.052303962409496307373 ;  /* 0xbd563cae09087423 */ /* 0x000fc80000010008 */
[----:B------:R-:W-:-:S04]  /*1d60*/  FFMA.FTZ R8, R9, R8, 0.1331529766321182251 ;  /* 0x3e08594109087423 */ /* 0x000fc80000010008 */
[----:B------:R-:W-:-:S04]  /*1d70*/  FFMA.FTZ R8, R9, R8, -0.33332768082618713379 ;  /* 0xbeaaa9ed09087423 */ /* 0x000fc80000010008 */
[----:B------:R-:W-:-:S04]  /*1d80*/  FFMA.FTZ R8, R9, R8, RZ ;  /* 0x0000000809087223 */ /* 0x000fc800000100ff */
[----:B------:R-:W-:-:S02]  /*1d90*/  FFMA.FTZ R30, R30, R8, R30 ;  /* 0x000000081e1e7223 */ /* 0x000fc4000001001e */
.L_x_37:
[----:B------:R-:W-:Y:S05]  /*1da0*/  BSYNC B0 ;  /* 0x0000000000007941 */ /* 0x000fea0003800000 */
.L_x_35:
        /* <DEDUP_REMOVED lines=17> */
.L_x_39:
[----:B------:R-:W-:Y:S01]  /*1ec0*/  MOV R8, 0x3c80f082 ;  /* 0x3c80f08200087802 */ /* 0x000fe20000000f00 */
[----:B------:R-:W-:-:S04]  /*1ed0*/  FMUL R9, R32, R32 ;  /* 0x0000002020097220 */ /* 0x000fc80000400000 */
[----:B------:R-:W-:-:S04]  /*1ee0*/  FFMA.FTZ R8, R9, R8, -0.052303962409496307373 ;  /* 0xbd563cae09087423 */ /* 0x000fc80000010008 */
[----:B------:R-:W-:-:S04]  /*1ef0*/  FFMA.FTZ R8, R9, R8, 0.1331529766321182251 ;  /* 0x3e08594109087423 */ /* 0x000fc80000010008 */
[----:B------:R-:W-:-:S04]  /*1f00*/  FFMA.FTZ R8, R9, R8, -0.33332768082618713379 ;  /* 0xbeaaa9ed09087423 */ /* 0x000fc80000010008 */
[----:B------:R-:W-:-:S04]  /*1f10*/  FFMA.FTZ R8, R9, R8, RZ ;  /* 0x0000000809087223 */ /* 0x000fc800000100ff */
[----:B------:R-:W-:-:S02]  /*1f20*/  FFMA.FTZ R27, R32, R8, R32 ;  /* 0x00000008201b7223 */ /* 0x000fc40000010020 */
.L_x_40:
[----:B------:R-:W-:Y:S05]  /*1f30*/  BSYNC B0 ;  /* 0x0000000000007941 */ /* 0x000fea0003800000 */
.L_x_38:
        /* <DEDUP_REMOVED lines=18> */
.L_x_42:
[----:B------:R-:W-:Y:S01]  /*2060*/  MOV R8, 0x3c80f082 ;  /* 0x3c80f08200087802 */ /* 0x000fe20000000f00 */
[----:B------:R-:W-:-:S04]  /*2070*/  FMUL R9, R33, R33 ;  /* 0x0000002121097220 */ /* 0x000fc80000400000 */
[----:B------:R-:W-:-:S04]  /*2080*/  FFMA.FTZ R8, R9, R8, -0.052303962409496307373 ;  /* 0xbd563cae09087423 */ /* 0x000fc80000010008 */
[----:B------:R-:W-:-:S04]  /*2090*/  FFMA.FTZ R8, R9, R8, 0.1331529766321182251 ;  /* 0x3e08594109087423 */ /* 0x000fc80000010008 */
[----:B------:R-:W-:-:S04]  /*20a0*/  FFMA.FTZ R8, R9, R8, -0.33332768082618713379 ;  /* 0xbeaaa9ed09087423 */ /* 0x000fc80000010008 */
[----:B------:R-:W-:-:S04]  /*20b0*/  FFMA.FTZ R8, R9, R8, RZ ;  /* 0x0000000809087223 */ /* 0x000fc800000100ff */
[----:B------:R-:W-:-:S02]  /*20c0*/  FFMA.FTZ R10, R33, R8, R33 ;  /* 0x00000008210a7223 */ /* 0x000fc40000010021 */
.L_x_43:
[----:B------:R-:W-:Y:S05]  /*20d0*/  BSYNC B0 ;  /* 0x0000000000007941 */ /* 0x000fea0003800000 */
.L_x_41:
        /* <DEDUP_REMOVED lines=17> */
.L_x_45:
[----:B------:R-:W-:Y:S01]  /*21f0*/  MOV R8, 0x3c80f082 ;  /* 0x3c80f08200087802 */ /* 0x000fe20000000f00 */
[----:B------:R-:W-:-:S04]  /*2200*/  FMUL R9, R33, R33 ;  /* 0x0000002121097220 */ /* 0x000fc80000400000 */
[----:B------:R-:W-:-:S04]  /*2210*/  FFMA.FTZ R8, R9, R8, -0.052303962409496307373 ;  /* 0xbd563cae09087423 */ /* 0x000fc80000010008 */
[----:B------:R-:W-:-:S04]  /*2220*/  FFMA.FTZ R8, R9, R8, 0.1331529766321182251 ;  /* 0x3e08594109087423 */ /* 0x000fc80000010008 */
[----:B------:R-:W-:-:S04]  /*2230*/  FFMA.FTZ R8, R9, R8, -0.33332768082618713379 ;  /* 0xbeaaa9ed09087423 */ /* 0x000fc80000010008 */
[----:B------:R-:W-:-:S04]  /*2240*/  FFMA.FTZ R8, R9, R8, RZ ;  /* 0x0000000809087223 */ /* 0x000fc800000100ff */
[----:B------:R-:W-:-:S02]  /*2250*/  FFMA.FTZ R9, R33, R8, R33 ;  /* 0x0000000821097223 */ /* 0x000fc40000010021 */
.L_x_46:
[----:B------:R-:W-:Y:S05]  /*2260*/  BSYNC B0 ;  /* 0x0000000000007941 */ /* 0x000fea0003800000 */
.L_x_44:
        /* <DEDUP_REMOVED lines=18> */
.L_x_48:
[----:B------:R-:W-:Y:S01]  /*2390*/  MOV R8, 0x3c80f082 ;  /* 0x3c80f08200087802 */ /* 0x000fe20000000f00 */
[----:B------:R-:W-:-:S04]  /*23a0*/  FMUL R11, R33, R33 ;  /* 0x00000021210b7220 */ /* 0x000fc80000400000 */
[----:B------:R-:W-:-:S04]  /*23b0*/  FFMA.FTZ R8, R11, R8, -0.052303962409496307373 ;  /* 0xbd563cae0b087423 */ /* 0x000fc80000010008 */
[----:B------:R-:W-:-:S04]  /*23c0*/  FFMA.FTZ R8, R11, R8, 0.1331529766321182251 ;  /* 0x3e0859410b087423 */ /* 0x000fc80000010008 */
[----:B------:R-:W-:-:S04]  /*23d0*/  FFMA.FTZ R8, R11, R8, -0.33332768082618713379 ;  /* 0xbeaaa9ed0b087423 */ /* 0x000fc80000010008 */
[----:B------:R-:W-:-:S04]  /*23e0*/  FFMA.FTZ R8, R11, R8, RZ ;  /* 0x000000080b087223 */ /* 0x000fc800000100ff */
[----:B------:R-:W-:-:S02]  /*23f0*/  FFMA.FTZ R8, R8, R33, R33 ;  /* 0x0000002108087223 */ /* 0x000fc40000010021 */
.L_x_49:
[----:B------:R-:W-:Y:S05]  /*2400*/  BSYNC B0 ;  /* 0x0000000000007941 */ /* 0x000fea0003800000 */
.L_x_47:
[C---:B------:R-:W-:Y:S02]  /*2410*/  ISETP.GT.AND P3, PT, R15.reuse, R6, PT ;  /* 0x000000060f00720c */ /* 0x040fe40003f64270 */
[----:B------:R-:W-:Y:S02]  /*2420*/  IADD3 R34, -R20, RZ, RZ ;  /* 0x000000ff14227210 */ /* 0x000fe40007ffe1ff */
[----:B------:R-:W-:Y:S02]  /*2430*/  FSEL R32, RZ, -3.38953138925153547590e+38, !P3 ;  /* 0xff7f0000ff207808 */ /* 0x000fe40005800000 */
[----:B------:R-:W-:-:S03]  /*2440*/  ISETP.GT.AND P3, PT, R15, R5, PT ;  /* 0x000000050f00720c */ /* 0x000fc60003f64270 */
[----:B------:R-:W-:Y:S01]  /*2450*/  FFMA R31, R31, 50, R32 ;  /* 0x424800001f1f7823 */ /* 0x000fe20000000020 */
[----:B------:R-:W-:Y:S02]  /*2460*/  FSEL R32, RZ, -3.38953138925153547590e+38, !P3 ;  /* 0xff7f0000ff207808 */ /* 0x000fe40005800000 */
[----:B------:R-:W-:Y:S01]  /*2470*/  ISETP.GT.AND P3, PT, R15, R4, PT ;  /* 0x000000040f00720c */ /* 0x000fe20003f64270 */
[C---:B0-----:R-:W-:Y:S02]  /*2480*/  FADD R31, -R0.reuse, R31 ;  /* 0x0000001f001f7221 */ /* 0x041fe40000000100 */
[----:B------:R-:W-:Y:S01]  /*2490*/  FFMA R29, R29, 50, R32 ;  /* 0x424800001d1d7823 */ /* 0x000fe20000000020 */
[----:B------:R-:W-:Y:S01]  /*24a0*/  IADD3 R32, -R7, RZ, RZ ;  /* 0x000000ff07207210 */ /* 0x000fe20007ffe1ff */
[----:B------:R-:W-:Y:S01]  /*24b0*/  FMUL R31, R31, 1.4426950216293334961 ;  /* 0x3fb8aa3b1f1f7820 */ /* 0x000fe20000400000 */
[----:B------:R-:W-:Y:S01]  /*24c0*/  FSEL R11, RZ, -3.38953138925153547590e+38, !P3 ;  /* 0xff7f0000ff0b7808 */ /* 0x000fe20005800000 */
[----:B------:R-:W-:Y:S01]  /*24d0*/  FADD R29, -R0, R29 ;  /* 0x0000001d001d7221 */ /* 0x000fe20000000100 */
[----:B------:R-:W-:-:S02]  /*24e0*/  ISETP.GT.AND P3, PT, R15, R32, PT ;  /* 0x000000200f00720c */ /* 0x000fc40003f64270 */
[----:B------:R-:W-:Y:S01]  /*24f0*/  FSETP.GEU.AND P4, PT, R31, -126, PT ;  /* 0xc2fc00001f00780b */ /* 0x000fe20003f8e000 */
[----:B------:R-:W-:Y:S01]  /*2500*/  FFMA R11, R30, 50, R11 ;  /* 0x424800001e0b7823 */ /* 0x000fe2000000000b */
[----:B------:R-:W-:Y:S01]  /*2510*/  FSEL R32, RZ, -3.38953138925153547590e+38, !P3 ;  /* 0xff7f0000ff207808 */ /* 0x000fe20005800000 */
[----:B------:R-:W-:Y:S01]  /*2520*/  FMUL R33, R29, 1.4426950216293334961 ;  /* 0x3fb8aa3b1d217820 */ /* 0x000fe20000400000 */
[----:B------:R-:W-:Y:S01]  /*2530*/  ISETP.GT.AND P3, PT, R15, R34, PT ;  /* 0x000000220f00720c */ /* 0x000fe20003f64270 */
[C---:B------:R-:W-:Y:S02]  /*2540*/  FADD R11, -R0.reuse, R11 ;  /* 0x0000000b000b7221 */ /* 0x040fe40000000100 */
[----:B------:R-:W-:Y:S01]  /*2550*/  FFMA R27, R27, 50, R32 ;  /* 0x424800001b1b7823 */ /* 0x000fe20000000020 */
[----:B------:R-:W-:Y:S01]  /*2560*/  IADD3 R32, -R21, RZ, RZ ;  /* 0x000000ff15207210 */ /* 0x000fe20007ffe1ff */
[----:B------:R-:W-:Y:S01]  /*2570*/  FMUL R34, R11, 1.4426950216293334961 ;  /* 0x3fb8aa3b0b227820 */ /* 0x000fe20000400000 */
[----:B------:R-:W-:Y:S01]  /*2580*/  FSEL R11, RZ, -3.38953138925153547590e+38, !P3 ;  /* 0xff7f0000ff0b7808 */ /* 0x000fe20005800000 */
[----:B------:R-:W-:Y:S01]  /*2590*/  FADD R29, -R0, R27 ;  /* 0x0000001b001d7221 */ /* 0x000fe20000000100 */
[----:B------:R-:W-:Y:S01]  /*25a0*/  FSETP.GEU.AND P6, PT, R33, -126, PT ;  /* 0xc2fc00002100780b */ /* 0x000fe20003fce000 */
[----:B------:R-:W-:Y:S01]  /*25b0*/  @!P4 FMUL R31, R31, 0.5 ;  /* 0x3f0000001f1fc820 */ /* 0x000fe20000400000 */
[----:B------:R-:W-:Y:S01]  /*25c0*/  FSETP.GEU.AND P3, PT, R34, -126, PT ;  /* 0xc2fc00002200780b */ /* 0x000fe20003f6e000 */
[----:B------:R-:W-:Y:S01]  /*25d0*/  FFMA R27, R10, 50, R11 ;  /* 0x424800000a1b7823 */ /* 0x000fe2000000000b */
[----:B------:R-:W-:Y:S01]  /*25e0*/  ISETP.GT.AND P5, PT, R15, R32, PT ;  /* 0x000000200f00720c */ /* 0x000fe20003fa4270 */
[----:B------:R0:W1:Y:S01]  /*25f0*/  MUFU.EX2 R30, R31 ;  /* 0x0000001f001e7308 */ /* 0x0000620000000800 */
[----:B------:R-:W-:-:S02]  /*2600*/  IADD3 R10, -R22, RZ, RZ ;  /* 0x000000ff160a7210 */ /* 0x000fc40007ffe1ff */
[----:B------:R-:W-:Y:S02]  /*2610*/  FSEL R32, RZ, -3.38953138925153547590e+38, !P5 ;  /* 0xff7f0000ff207808 */ /* 0x000fe40006800000 */
[----:B------:R-:W-:Y:S02]  /*2620*/  ISETP.GT.AND P5, PT, R15, R10, PT ;  /* 0x0000000a0f00720c */ /* 0x000fe40003fa4270 */
[----:B------:R-:W-:Y:S01]  /*2630*/  IADD3 R10, R2, R15, RZ ;  /* 0x0000000f020a7210 */ /* 0x000fe20007ffe0ff */
[----:B------:R-:W-:Y:S01]  /*2640*/  @!P6 FMUL R33, R33, 0.5 ;  /* 0x3f0000002121e820 */ /* 0x000fe20000400000 */
[----:B0-----:R-:W-:Y:S01]  /*2650*/  FMUL R31, R29, 1.4426950216293334961 ;  /* 0x3fb8aa3b1d1f7820 */ /* 0x001fe20000400000 */
[----:B------:R-:W-:Y:S01]  /*2660*/  FADD R29, -R0, R27 ;  /* 0x0000001b001d7221 */ /* 0x000fe20000000100 */
[----:B------:R-:W-:Y:S01]  /*2670*/  FSEL R27, RZ, -3.38953138925153547590e+38, !P5 ;  /* 0xff7f0000ff1b7808 */ /* 0x000fe20006800000 */
[----:B------:R-:W-:Y:S01]  /*2680*/  @!P3 FMUL R34, R34, 0.5 ;  /* 0x3f0000002222b820 */ /* 0x000fe20000400000 */
[----:B------:R-:W-:Y:S01]  /*2690*/  ISETP.GT.AND P5, PT, R10, RZ, PT ;  /* 0x000000ff0a00720c */ /* 0x000fe20003fa4270 */
[----:B------:R-:W-:Y:S01]  /*26a0*/  FMUL R35, R29, 1.4426950216293334961 ;  /* 0x3fb8aa3b1d237820 */ /* 0x000fe20000400000 */
[----:B------:R-:W-:Y:S01]  /*26b0*/  FFMA R29, R9, 50, R32 ;  /* 0x42480000091d7823 */ /* 0x000fe20000000020 */
[----:B-1----:R-:W-:Y:S01]  /*26c0*/  @!P4 FMUL R30, R30, R30 ;  /* 0x0000001e1e1ec220 */ /* 0x002fe20000400000 */
[----:B------:R-:W-:Y:S01]  /*26d0*/  FSETP.GEU.AND P4, PT, R31, -126, PT ;  /* 0xc2fc00001f00780b */ /* 0x000fe20003f8e000 */
[----:B------:R-:W-:Y:S01]  /*26e0*/  FFMA R27, R8, 50, R27 ;  /* 0x42480000081b7823 */ /* 0x000fe2000000001b */
[----:B------:R-:W-:Y:S01]  /*26f0*/  FSEL R9, RZ, -3.38953138925153547590e+38, !P5 ;  /* 0xff7f0000ff097808 */ /* 0x000fe20006800000 */
[----:B------:R-:W0:Y:S01]  /*2700*/  MUFU.EX2 R11, R33 ;  /* 0x00000021000b7308 */ /* 0x000e220000000800 */
[----:B------:R-:W-:Y:S01]  /*2710*/  FSETP.GEU.AND P5, PT, R35, -126, PT ;  /* 0xc2fc00002300780b */ /* 0x000fe20003fae000 */
[C---:B------:R-:W-:Y:S01]  /*2720*/  FADD R29, -R0.reuse, R29 ;  /* 0x0000001d001d7221 */ /* 0x040fe20000000100 */
[----:B------:R-:W-:Y:S01]  /*2730*/  FADD R27, -R0, R27 ;  /* 0x0000001b001b7221 */ /* 0x000fe20000000100 */
[----:B------:R-:W-:Y:S01]  /*2740*/  FFMA R9, R12, 50, R9 ;  /* 0x424800000c097823 */ /* 0x000fe20000000009 */
[----:B------:R-:W-:Y:S01]  /*2750*/  IADD3 R15, R15, 0x800, RZ ;  /* 0x000008000f0f7810 */ /* 0x000fe20007ffe0ff */
[----:B------:R-:W-:Y:S01]  /*2760*/  FMUL R29, R29, 1.4426950216293334961 ;  /* 0x3fb8aa3b1d1d7820 */ /* 0x000fe20000400000 */
[----:B------:R-:W-:Y:S01]  /*2770*/  FMUL R32, R27, 1.4426950216293334961 ;  /* 0x3fb8aa3b1b207820 */ /* 0x000fe20000400000 */
[----:B------:R-:W1:Y:S01]  /*2780*/  MUFU.EX2 R10, R34 ;  /* 0x00000022000a7308 */ /* 0x000e620000000800 */
[----:B------:R-:W-:Y:S01]  /*2790*/  FADD R9, -R0, R9 ;  /* 0x0000000900097221 */ /* 0x000fe20000000100 */
[----:B------:R-:W-:Y:S01]  /*27a0*/  @!P4 FMUL R31, R31, 0.5 ;  /* 0x3f0000001f1fc820 */ /* 0x000fe20000400000 */
[----:B------:R-:W-:-:S02]  /*27b0*/  FADD R17, R30, R17 ;  /* 0x000000111e117221 */ /* 0x000fc40000000000 */
[----:B------:R-:W-:Y:S01]  /*27c0*/  FMUL R9, R9, 1.4426950216293334961 ;  /* 0x3fb8aa3b09097820 */ /* 0x000fe20000400000 */
[----:B------:R-:W-:Y:S02]  /*27d0*/  @!P5 FMUL R35, R35, 0.5 ;  /* 0x3f0000002323d820 */ /* 0x000fe40000400000 */
[----:B------:R-:W2:Y:S01]  /*27e0*/  MUFU.EX2 R8, R31 ;  /* 0x0000001f00087308 */ /* 0x000ea20000000800 */
[----:B0-----:R-:W-:Y:S01]  /*27f0*/  @!P6 FMUL R11, R11, R11 ;  /* 0x0000000b0b0be220 */ /* 0x001fe20000400000 */
[----:B------:R-:W-:-:S03]  /*2800*/  FSETP.GEU.AND P6, PT, R29, -126, PT ;  /* 0xc2fc00001d00780b */ /* 0x000fc60003fce000 */
[----:B------:R-:W-:Y:S01]  /*2810*/  FADD R16, R11, R16 ;  /* 0x000000100b107221 */ /* 0x000fe20000000000 */
[----:B-1----:R-:W-:Y:S01]  /*2820*/  @!P3 FMUL R10, R10, R10 ;  /* 0x0000000a0a0ab220 */ /* 0x002fe20000400000 */
[----:B------:R-:W-:Y:S01]  /*2830*/  FSETP.GEU.AND P3, PT, R32, -126, PT ;  /* 0xc2fc00002000780b */ /* 0x000fe20003f6e000 */
[----:B------:R-:W0:Y:S02]  /*2840*/  MUFU.EX2 R35, R35 ;  /* 0x0000002300237308 */ /* 0x000e240000000800 */
[----:B------:R-:W-:-:S05]  /*2850*/  FADD R19, R10, R19 ;  /* 0x000000130a137221 */ /* 0x000fca0000000000 */
[----:B------:R-:W-:Y:S01]  /*2860*/  @!P6 FMUL R29, R29, 0.5 ;  /* 0x3f0000001d1de820 */ /* 0x000fe20000400000 */
[----:B--2---:R-:W-:Y:S01]  /*2870*/  @!P4 FMUL R8, R8, R8 ;  /* 0x000000080808c220 */ /* 0x004fe20000400000 */
[----:B------:R-:W-:Y:S02]  /*2880*/  FSETP.GEU.AND P4, PT, R9, -126, PT ;  /* 0xc2fc00000900780b */ /* 0x000fe40003f8e000 */
[----:B------:R-:W1:Y:S01]  /*2890*/  MUFU.EX2 R12, R29 ;  /* 0x0000001d000c7308 */ /* 0x000e620000000800 */
[----:B------:R-:W-:Y:S01]  /*28a0*/  FADD R23, R8, R23 ;  /* 0x0000001708177221 */ /* 0x000fe20000000000 */
[----:B------:R-:W-:Y:S01]  /*28b0*/  @!P3 FMUL R32, R32, 0.5 ;  /* 0x3f0000002020b820 */ /* 0x000fe20000400000 */
[----:B0-----:R-:W-:-:S05]  /*28c0*/  @!P5 FMUL R35, R35, R35 ;  /* 0x000000232323d220 */ /* 0x001fca0000400000 */
[----:B------:R-:W0:Y:S01]  /*28d0*/  MUFU.EX2 R31, R32 ;  /* 0x00000020001f7308 */ /* 0x000e220000000800 */
[----:B------:R-:W-:Y:S02]  /*28e0*/  ISETP.GE.U32.AND P5, PT, R15, 0x2000, PT ;  /* 0x000020000f00780c */ /* 0x000fe40003fa6070 */
[----:B------:R-:W-:Y:S01]  /*28f0*/  @!P4 FMUL R9, R9, 0.5 ;  /* 0x3f0000000909c820 */ /* 0x000fe20000400000 */
[----:B------:R-:W-:-:S04]  /*2900*/  FADD R24, R35, R24 ;  /* 0x0000001823187221 */ /* 0x000fc80000000000 */
[----:B------:R-:W2:Y:S01]  /*2910*/  MUFU.EX2 R27, R9 ;  /* 0x00000009001b7308 */ /* 0x000ea20000000800 */
[----:B-1----:R-:W-:-:S04]  /*2920*/  @!P6 FMUL R12, R12, R12 ;  /* 0x0000000c0c0ce220 */ /* 0x002fc80000400000 */
[----:B------:R-:W-:Y:S01]  /*2930*/  FADD R25, R12, R25 ;  /* 0x000000190c197221 */ /* 0x000fe20000000000 */
[----:B0-----:R-:W-:-:S04]  /*2940*/  @!P3 FMUL R31, R31, R31 ;  /* 0x0000001f1f1fb220 */ /* 0x001fc80000400000 */
[----:B------:R-:W-:Y:S01]  /*2950*/  FADD R26, R31, R26 ;  /* 0x0000001a1f1a7221 */ /* 0x000fe20000000000 */
[----:B--2---:R-:W-:-:S04]  /*2960*/  @!P4 FMUL R27, R27, R27 ;  /* 0x0000001b1b1bc220 */ /* 0x004fc80000400000 */
[----:B------:R-:W-:Y:S01]  /*2970*/  FADD R28, R27, R28 ;  /* 0x0000001c1b1c7221 */ /* 0x000fe20000000000 */
[----:B------:R-:W-:Y:S01]  /*2980*/  @P5 CALL.REL.NOINC `(.L_x_50) ;  /* 0x0000001000005944 */ /* 0x000fe20003c00000 */
[----:B------:R-:W-:Y:S05]  /*2990*/  BRA `(.L_x_51) ;  /* 0xffffed7000007947 */ /* 0x000fea000383ffff */
.L_x_50:
[----:B------:R-:W-:-:S02]  /*29a0*/  NOP ;  /* 0x0000000000007918 */ /* 0x000fc40000000000 */
[----:B------:R-:W-:Y:S01]  /*29b0*/  FADD R17, R28, R17 ;  /* 0x000000111c117221 */ /* 0x000fe20000000000 */
[----:B------:R-:W-:Y:S06]  /*29c0*/  BAR.SYNC 0x0 ;  /* 0x0000000000007b1d */ /* 0x000fec0000000000 */
[----:B------:R-:W-:-:S04]  /*29d0*/  FADD R16, R16, R17 ;  /* 0x0000001110107221 */ /* 0x000fc80000000000 */
[----:B------:R-:W-:-:S04]  /*29e0*/  FADD R16, R19, R16 ;  /* 0x0000001013107221 */ /* 0x000fc80000000000 */
[----:B------:R-:W-:-:S04]  /*29f0*/  FADD R23, R23, R16 ;  /* 0x0000001017177221 */ /* 0x000fc80000000000 */
[----:B------:R-:W-:-:S04]  /*2a00*/  FADD R24, R24, R23 ;  /* 0x0000001718187221 */ /* 0x000fc80000000000 */
[----:B------:R-:W-:-:S04]  /*2a10*/  FADD R25, R25, R24 ;  /* 0x0000001819197221 */ /* 0x000fc80000000000 */
[----:B------:R-:W-:Y:S01]  /*2a20*/  FADD R25, R26, R25 ;  /* 0x000000191a197221 */ /* 0x000fe20000000000 */
[----:B------:R-:W-:-:S04]  /*2a30*/  LOP3.LUT R26, R14, 0xff, RZ, 0xc0, !PT ;  /* 0x000000ff0e1a7812 */ /* 0x000fc800078ec0ff */
[----:B------:R-:W0:Y:S01]  /*2a40*/  SHFL.BFLY PT, R8, R25, 0x10, 0x1f ;  /* 0x0e001f0019087f89 */ /* 0x000e2200000e0000 */
[----:B------:R-:W-:Y:S02]  /*2a50*/  LEA R24, R13, R26, 0xb ;  /* 0x0000001a0d187211 */ /* 0x000fe400078e58ff */
[----:B------:R-:W-:Y:S01]  /*2a60*/  SHF.L.U32 R23, R26, 0x5, RZ ;  /* 0x000000051a177819 */ /* 0x000fe200000006ff */
[----:B0-----:R-:W-:Y:S01]  /*2a70*/  FADD R8, R25, R8 ;  /* 0x0000000819087221 */ /* 0x001fe20000000000 */
[----:B------:R-:W-:-:S04]  /*2a80*/  MOV R25, RZ ;  /* 0x000000ff00197202 */ /* 0x000fc80000000f00 */
[----:B------:R-:W0:Y:S02]  /*2a90*/  SHFL.BFLY PT, R9, R8, 0x8, 0x1f ;  /* 0x0d001f0008097f89 */ /* 0x000e2400000e0000 */
[----:B0-----:R-:W-:-:S05]  /*2aa0*/  FADD R9, R8, R9 ;  /* 0x0000000908097221 */ /* 0x001fca0000000000 */
[----:B------:R-:W0:Y:S02]  /*2ab0*/  SHFL.BFLY PT, R10, R9, 0x4, 0x1f ;  /* 0x0c801f00090a7f89 */ /* 0x000e2400000e0000 */
[----:B0-----:R-:W-:-:S05]  /*2ac0*/  FADD R10, R9, R10 ;  /* 0x0000000a090a7221 */ /* 0x001fca0000000000 */
[----:B------:R-:W0:Y:S02]  /*2ad0*/  SHFL.BFLY PT, R11, R10, 0x2, 0x1f ;  /* 0x0c401f000a0b7f89 */ /* 0x000e2400000e0000 */
[----:B0-----:R-:W-:-:S05]  /*2ae0*/  FADD R11, R10, R11 ;  /* 0x0000000b0a0b7221 */ /* 0x001fca0000000000 */
[----:B------:R-:W0:Y:S02]  /*2af0*/  SHFL.BFLY PT, R12, R11, 0x1, 0x1f ;  /* 0x0c201f000b0c7f89 */ /* 0x000e2400000e0000 */
[----:B0-----:R-:W-:-:S05]  /*2b00*/  FADD R17, R11, R12 ;  /* 0x0000000c0b117221 */ /* 0x001fca0000000000 */
[----:B------:R-:W-:Y:S04]  /*2b10*/  @!P1 STS [R18], R17 ;  /* 0x0000001112009388 */ /* 0x000fe80000000800 */
[----:B------:R-:W-:Y:S06]  /*2b20*/  BAR.SYNC 0x0 ;  /* 0x0000000000007b1d */ /* 0x000fec0000000000 */
[----:B------:R-:W0:Y:S04]  /*2b30*/  @!P2 LDS R15, [R14.X4] ;  /* 0x000000000e0fa984 */ /* 0x000e280000004800 */
[----:B0-----:R-:W0:Y:S02]  /*2b40*/  SHFL.BFLY PT, R8, R15, 0x4, 0x1f ;  /* 0x0c801f000f087f89 */ /* 0x001e2400000e0000 */
[----:B0-----:R-:W-:-:S05]  /*2b50*/  FADD R8, R15, R8 ;  /* 0x000000080f087221 */ /* 0x001fca0000000000 */
[----:B------:R-:W0:Y:S02]  /*2b60*/  SHFL.BFLY PT, R9, R8, 0x2, 0x1f ;  /* 0x0c401f0008097f89 */ /* 0x000e2400000e0000 */
[----:B0-----:R-:W-:-:S05]  /*2b70*/  FADD R9, R8, R9 ;  /* 0x0000000908097221 */ /* 0x001fca0000000000 */
[----:B------:R-:W0:Y:S02]  /*2b80*/  SHFL.BFLY PT, R10, R9, 0x1, 0x1f ;  /* 0x0c201f00090a7f89 */ /* 0x000e2400000e0000 */
[----:B0-----:R-:W-:-:S05]  /*2b90*/  FADD R11, R9, R10 ;  /* 0x0000000a090b7221 */ /* 0x001fca0000000000 */
[----:B------:R-:W-:Y:S04]  /*2ba0*/  @P0 STS [R14.X4], R11 ;  /* 0x0000000b0e000388 */ /* 0x000fe80000004800 */
[----:B------:R-:W-:Y:S06]  /*2bb0*/  BAR.SYNC 0x0 ;  /* 0x0000000000007b1d */ /* 0x000fec0000000000 */
[----:B------:R-:W0:Y:S02]  /*2bc0*/  LDS R27, [RZ] ;  /* 0x00000000ff1b7984 */ /* 0x000e240000000800 */
.L_x_76:
[----:B------:R-:W-:Y:S02]  /*2bd0*/  IADD3 R34, R3, R25, RZ ;  /* 0x0000001903227210 */ /* 0x000fe40007ffe0ff */
[----:B0-----:R-:W-:-:S05]  /*2be0*/  MOV R9, 0x2 ;  /* 0x0000000200097802 */ /* 0x001fca0000000f00 */
[----:B------:R-:W-:-:S06]  /*2bf0*/  IMAD.WIDE R8, R34, R9, c[0x0][0x160] ;  /* 0x0000580022087625 */ /* 0x000fcc00078e0209 */
[----:B------:R-:W2:Y:S01]  /*2c00*/  LDG.E.EF.128 R8, [R8.64] ;  /* 0x0000000408087981 */ /* 0x000ea2000c0e1d00 */
        /* <DEDUP_REMOVED lines=17> */
.L_x_53:
[----:B------:R-:W-:Y:S01]  /*2d20*/  MOV R12, 0x3c80f082 ;  /* 0x3c80f082000c7802 */ /* 0x000fe20000000f00 */
[----:B------:R-:W-:-:S04]  /*2d30*/  FMUL R13, R15, R15 ;  /* 0x0000000f0f0d7220 */ /* 0x000fc80000400000 */
[----:B------:R-:W-:-:S04]  /*2d40*/  FFMA.FTZ R12, R13, R12, -0.052303962409496307373 ;  /* 0xbd563cae0d0c7423 */ /* 0x000fc8000001000c */
[----:B------:R-:W-:-:S04]  /*2d50*/  FFMA.FTZ R12, R13, R12, 0.1331529766321182251 ;  /* 0x3e0859410d0c7423 */ /* 0x000fc8000001000c */
[----:B------:R-:W-:-:S04]  /*2d60*/  FFMA.FTZ R12, R13, R12, -0.33332768082618713379 ;  /* 0xbeaaa9ed0d0c7423 */ /* 0x000fc8000001000c */
[----:B------:R-:W-:-:S04]  /*2d70*/  FFMA.FTZ R12, R13, R12, RZ ;  /* 0x0000000c0d0c7223 */ /* 0x000fc800000100ff */
[----:B------:R-:W-:-:S02]  /*2d80*/  FFMA.FTZ R28, R15, R12, R15 ;  /* 0x0000000c0f1c7223 */ /* 0x000fc4000001000f */
.L_x_54:
[----:B------:R-:W-:Y:S05]  /*2d90*/  BSYNC B0 ;  /* 0x0000000000007941 */ /* 0x000fea0003800000 */
.L_x_52:
        /* <DEDUP_REMOVED lines=18> */
.L_x_56:
[----:B------:R-:W-:Y:S01]  /*2ec0*/  MOV R8, 0x3c80f082 ;  /* 0x3c80f08200087802 */ /* 0x000fe20000000f00 */
[----:B------:R-:W-:-:S04]  /*2ed0*/  FMUL R13, R37, R37 ;  /* 0x00000025250d7220 */ /* 0x000fc80000400000 */
[----:B------:R-:W-:-:S04]  /*2ee0*/  FFMA.FTZ R8, R13, R8, -0.052303962409496307373 ;  /* 0xbd563cae0d087423 */ /* 0x000fc80000010008 */
[----:B------:R-:W-:-:S04]  /*2ef0*/  FFMA.FTZ R8, R13, R8, 0.1331529766321182251 ;  /* 0x3e0859410d087423 */ /* 0x000fc80000010008 */
[----:B------:R-:W-:-:S04]  /*2f00*/  FFMA.FTZ R8, R13, R8, -0.33332768082618713379 ;  /* 0xbeaaa9ed0d087423 */ /* 0x000fc80000010008 */
[----:B------:R-:W-:-:S04]  /*2f10*/  FFMA.FTZ R8, R13, R8, RZ ;  /* 0x000000080d087223 */ /* 0x000fc800000100ff */
[----:B------:R-:W-:-:S02]  /*2f20*/  FFMA.FTZ R37, R37, R8, R37 ;  /* 0x0000000825257223 */ /* 0x000fc40000010025 */
.L_x_57:
[----:B------:R-:W-:Y:S05]  /*2f30*/  BSYNC B0 ;  /* 0x0000000000007941 */ /* 0x000fea0003800000 */
.L_x_55:
        /* <DEDUP_REMOVED lines=17> */
.L_x_59:
[----:B------:R-:W-:Y:S01]  /*3050*/  MOV R8, 0x3c80f082 ;  /* 0x3c80f08200087802 */ /* 0x000fe20000000f00 */
[----:B------:R-:W-:-:S04]  /*3060*/  FMUL R13, R29, R29 ;  /* 0x0000001d1d0d7220 */ /* 0x000fc80000400000 */
[----:B------:R-:W-:-:S04]  /*3070*/  FFMA.FTZ R8, R13, R8, -0.052303962409496307373 ;  /* 0xbd563cae0d087423 */ /* 0x000fc80000010008 */
[----:B------:R-:W-:-:S04]  /*3080*/  FFMA.FTZ R8, R13, R8, 0.1331529766321182251 ;  /* 0x3e0859410d087423 */ /* 0x000fc80000010008 */
[----:B------:R-:W-:-:S04]  /*3090*/  FFMA.FTZ R8, R13, R8, -0.33332768082618713379 ;  /* 0xbeaaa9ed0d087423 */ /* 0x000fc80000010008 */
[----:B------:R-:W-:-:S04]  /*30a0*/  FFMA.FTZ R8, R13, R8, RZ ;  /* 0x000000080d087223 */ /* 0x000fc800000100ff */
[----:B------:R-:W-:-:S02]  /*30b0*/  FFMA.FTZ R29, R29, R8, R29 ;  /* 0x000000081d1d7223 */ /* 0x000fc4000001001d */
.L_x_60:
[----:B------:R-:W-:Y:S05]  /*30c0*/  BSYNC B0 ;  /* 0x0000000000007941 */ /* 0x000fea0003800000 */
.L_x_58:
        /* <DEDUP_REMOVED lines=18> */
.L_x_62:
[----:B------:R-:W-:Y:S01]  /*31f0*/  MOV R8, 0x3c80f082 ;  /* 0x3c80f08200087802 */ /* 0x000fe20000000f00 */
[----:B------:R-:W-:-:S04]  /*3200*/  FMUL R9, R13, R13 ;  /* 0x0000000d0d097220 */ /* 0x000fc80000400000 */
[----:B------:R-:W-:-:S04]  /*3210*/  FFMA.FTZ R8, R9, R8, -0.052303962409496307373 ;  /* 0xbd563cae09087423 */ /* 0x000fc80000010008 */
[----:B------:R-:W-:-:S04]  /*3220*/  FFMA.FTZ R8, R9, R8, 0.1331529766321182251 ;  /* 0x3e08594109087423 */ /* 0x000fc80000010008 */
[----:B------:R-:W-:-:S04]  /*3230*/  FFMA.FTZ R8, R9, R8, -0.33332768082618713379 ;  /* 0xbeaaa9ed09087423 */ /* 0x000fc80000010008 */
[----:B------:R-:W-:-:S04]  /*3240*/  FFMA.FTZ R8, R9, R8, RZ ;  /* 0x0000000809087223 */ /* 0x000fc800000100ff */
[----:B------:R-:W-:-:S02]  /*3250*/  FFMA.FTZ R36, R13, R8, R13 ;  /* 0x000000080d247223 */ /* 0x000fc4000001000d */
.L_x_63:
[----:B------:R-:W-:Y:S05]  /*3260*/  BSYNC B0 ;  /* 0x0000000000007941 */ /* 0x000fea0003800000 */
.L_x_61:
        /* <DEDUP_REMOVED lines=17> */
.L_x_65:
[----:B------:R-:W-:Y:S01]  /*3380*/  MOV R8, 0x3c80f082 ;  /* 0x3c80f08200087802 */ /* 0x000fe20000000f00 */
[----:B------:R-:W-:-:S04]  /*3390*/  FMUL R9, R13, R13 ;  /* 0x0000000d0d097220 */ /* 0x000fc80000400000 */
[----:B------:R-:W-:-:S04]  /*33a0*/  FFMA.FTZ R8, R9, R8, -0.052303962409496307373 ;  /* 0xbd563cae09087423 */ /* 0x000fc80000010008 */
[----:B------:R-:W-:-:S04]  /*33b0*/  FFMA.FTZ R8, R9, R8, 0.1331529766321182251 ;  /* 0x3e08594109087423 */ /* 0x000fc80000010008 */
[----:B------:R-:W-:-:S04]  /*33c0*/  FFMA.FTZ R8, R9, R8, -0.33332768082618713379 ;  /* 0xbeaaa9ed09087423 */ /* 0x000fc80000010008 */
[----:B------:R-:W-:-:S04]  /*33d0*/  FFMA.FTZ R8, R9, R8, RZ ;  /* 0x0000000809087223 */ /* 0x000fc800000100ff */
[----:B------:R-:W-:-:S02]  /*33e0*/  FFMA.FTZ R30, R13, R8, R13 ;  /* 0x000000080d1e7223 */ /* 0x000fc4000001000d */
.L_x_66:
[----:B------:R-:W-:Y:S05]  /*33f0*/  BSYNC B0 ;  /* 0x0000000000007941 */ /* 0x000fea0003800000 */
.L_x_64:
        /* <DEDUP_REMOVED lines=18> */
.L_x_68:
[----:B------:R-:W-:Y:S01]  /*3520*/  MOV R8, 0x3c80f082 ;  /* 0x3c80f08200087802 */ /* 0x000fe20000000f00 */
[----:B------:R-:W-:-:S04]  /*3530*/  FMUL R9, R35, R35 ;  /* 0x0000002323097220 */ /* 0x000fc80000400000 */
[----:B------:R-:W-:-:S04]  /*3540*/  FFMA.FTZ R8, R9, R8, -0.052303962409496307373 ;  /* 0xbd563cae09087423 */ /* 0x000fc80000010008 */
[----:B------:R-:W-:-:S04]  /*3550*/  FFMA.FTZ R8, R9, R8, 0.1331529766321182251 ;  /* 0x3e08594109087423 */ /* 0x000fc80000010008 */
[----:B------:R-:W-:-:S04]  /*3560*/  FFMA.FTZ R8, R9, R8, -0.33332768082618713379 ;  /* 0xbeaaa9ed09087423 */ /* 0x000fc80000010008 */
[----:B------:R-:W-:-:S04]  /*3570*/  FFMA.FTZ R8, R9, R8, RZ ;  /* 0x0000000809087223 */ /* 0x000fc800000100ff */
[----:B------:R-:W-:-:S02]  /*3580*/  FFMA.FTZ R35, R35, R8, R35 ;  /* 0x0000000823237223 */ /* 0x000fc40000010023 */
.L_x_69:
[----:B------:R-:W-:Y:S05]  /*3590*/  BSYNC B0 ;  /* 0x0000000000007941 */ /* 0x000fea0003800000 */
.L_x_67:
        /* <DEDUP_REMOVED lines=17> */
.L_x_71:
[----:B------:R-:W-:Y:S01]  /*36b0*/  MOV R8, 0x3c80f082 ;  /* 0x3c80f08200087802 */ /* 0x000fe20000000f00 */
[----:B------:R-:W-:-:S04]  /*36c0*/  FMUL R9, R31, R31 ;  /* 0x0000001f1f097220 */ /* 0x000fc80000400000 */
[----:B------:R-:W-:-:S04]  /*36d0*/  FFMA.FTZ R8, R9, R8, -0.052303962409496307373 ;  /* 0xbd563cae09087423 */ /* 0x000fc80000010008 */
[----:B------:R-:W-:-:S04]  /*36e0*/  FFMA.FTZ R8, R9, R8, 0.1331529766321182251 ;  /* 0x3e08594109087423 */ /* 0x000fc80000010008 */
[----:B------:R-:W-:-:S04]  /*36f0*/  FFMA.FTZ R8, R9, R8, -0.33332768082618713379 ;  /* 0xbeaaa9ed09087423 */ /* 0x000fc80000010008 */
[----:B------:R-:W-:-:S04]  /*3700*/  FFMA.FTZ R8, R9, R8, RZ ;  /* 0x0000000809087223 */ /* 0x000fc800000100ff */
[----:B------:R-:W-:-:S02]  /*3710*/  FFMA.FTZ R31, R31, R8, R31 ;  /* 0x000000081f1f7223 */ /* 0x000fc4000001001f */
.L_x_72:
[----:B------:R-:W-:Y:S05]  /*3720*/  BSYNC B0 ;  /* 0x0000000000007941 */ /* 0x000fea0003800000 */
.L_x_70:
[----:B------:R-:W-:Y:S01]  /*3730*/  PRMT R11, R11, 0x7632, R11 ;  /* 0x000076320b0b7816 */ /* 0x000fe2000000000b */
[----:B------:R-:W-:Y:S01]  /*3740*/  BSSY B0, `(.L_x_73) ;  /* 0x000001b000007945 */ /* 0x000fe20003800000 */
[----:B------:R-:W-:Y:S02]  /*3750*/  LEA R32, R24, R25, 0x2 ;  /* 0x0000001918207211 */ /* 0x000fe400078e10ff */
[----:B------:R-:W-:Y:S02]  /*3760*/  SHF.L.U32 R11, R11, 0x10, RZ ;  /* 0x000000100b0b7819 */ /* 0x000fe400000006ff */
[----:B------:R-:W-:Y:S02]  /*3770*/  SHF.R.S32.HI R9, RZ, 0x1f, R34 ;  /* 0x0000001fff097819 */ /* 0x000fe40000011422 */
[----:B------:R-:W-:Y:S01]  /*3780*/  IADD3 R33, R32, 0x400, RZ ;  /* 0x0000040020217810 */ /* 0x000fe20007ffe0ff */
        /* <DEDUP_REMOVED lines=15> */
.L_x_74:
[----:B------:R-:W-:Y:S01]  /*3880*/  MOV R8, 0x3c80f082 ;  /* 0x3c80f08200087802 */ /* 0x000fe20000000f00 */
[----:B------:R-:W-:-:S04]  /*3890*/  FMUL R11, R13, R13 ;  /* 0x0000000d0d0b7220 */ /* 0x000fc80000400000 */
[----:B------:R-:W-:-:S04]  /*38a0*/  FFMA.FTZ R8, R11, R8, -0.052303962409496307373 ;  /* 0xbd563cae0b087423 */ /* 0x000fc80000010008 */
[----:B------:R-:W-:-:S04]  /*38b0*/  FFMA.FTZ R8, R11, R8, 0.1331529766321182251 ;  /* 0x3e0859410b087423 */ /* 0x000fc80000010008 */
[----:B------:R-:W-:-:S04]  /*38c0*/  FFMA.FTZ R8, R11, R8, -0.33332768082618713379 ;  /* 0xbeaaa9ed0b087423 */ /* 0x000fc80000010008 */
[----:B------:R-:W-:-:S04]  /*38d0*/  FFMA.FTZ R8, R11, R8, RZ ;  /* 0x000000080b087223 */ /* 0x000fc800000100ff */
[----:B------:R-:W-:-:S02]  /*38e0*/  FFMA.FTZ R38, R8, R13, R13 ;  /* 0x0000000d08267223 */ /* 0x000fc4000001000d */
.L_x_75:
[----:B------:R-:W-:Y:S05]  /*38f0*/  BSYNC B0 ;  /* 0x0000000000007941 */ /* 0x000fea0003800000 */
.L_x_73:
[C---:B------:R-:W-:Y:S02]  /*3900*/  ISETP.GT.AND P0, PT, R25.reuse, R6, PT ;  /* 0x000000061900720c */ /* 0x040fe40003f04270 */
[----:B------:R-:W-:Y:S02]  /*3910*/  IADD3 R12, R2, R25, RZ ;  /* 0x00000019020c7210 */ /* 0x000fe40007ffe0ff */
[----:B------:R-:W-:Y:S02]  /*3920*/  FSEL R8, RZ, -3.38953138925153547590e+38, !P0 ;  /* 0xff7f0000ff087808 */ /* 0x000fe40004000000 */
[----:B------:R-:W-:Y:S02]  /*3930*/  ISETP.GT.AND P0, PT, R25, R5, PT ;  /* 0x000000051900720c */ /* 0x000fe40003f04270 */
[----:B------:R-:W-:Y:S01]  /*3940*/  IADD3 R10, -R7, RZ, RZ ;  /* 0x000000ff070a7210 */ /* 0x000fe20007ffe1ff */
[----:B------:R-:W-:Y:S01]  /*3950*/  FFMA R11, R37, 50, R8 ;  /* 0x42480000250b7823 */ /* 0x000fe20000000008 */
[----:B------:R-:W-:-:S02]  /*3960*/  FSEL R8, RZ, -3.38953138925153547590e+38, !P0 ;  /* 0xff7f0000ff087808 */ /* 0x000fc40004000000 */
[----:B------:R-:W-:Y:S01]  /*3970*/  ISETP.GT.AND P0, PT, R12, RZ, PT ;  /* 0x000000ff0c00720c */ /* 0x000fe20003f04270 */
[----:B------:R-:W-:Y:S01]  /*3980*/  FADD R11, -R0, R11 ;  /* 0x0000000b000b7221 */ /* 0x000fe20000000100 */
[----:B------:R-:W-:Y:S01]  /*3990*/  IADD3 R12, -R20, RZ, RZ ;  /* 0x000000ff140c7210 */ /* 0x000fe20007ffe1ff */
[----:B------:R-:W-:Y:S01]  /*39a0*/  FFMA R13, R29, 50, R8 ;  /* 0x424800001d0d7823 */ /* 0x000fe20000000008 */
[----:B------:R-:W-:Y:S01]  /*39b0*/  ISETP.GT.AND P3, PT, R25, R10, PT ;  /* 0x0000000a1900720c */ /* 0x000fe20003f64270 */
[----:B------:R-:W-:Y:S01]  /*39c0*/  FMUL R16, R11, 1.4426950216293334961 ;  /* 0x3fb8aa3b0b107820 */ /* 0x000fe20000400000 */
[----:B------:R-:W-:Y:S01]  /*39d0*/  FSEL R11, RZ, -3.38953138925153547590e+38, !P0 ;  /* 0xff7f0000ff0b7808 */ /* 0x000fe20004000000 */
[----:B------:R-:W-:Y:S01]  /*39e0*/  FADD R8, -R0, R13 ;  /* 0x0000000d00087221 */ /* 0x000fe20000000100 */
[C---:B------:R-:W-:Y:S02]  /*39f0*/  ISETP.GT.AND P2, PT, R25.reuse, R12, PT ;  /* 0x0000000c1900720c */ /* 0x040fe40003f44270 */
[----:B------:R-:W-:Y:S01]  /*3a00*/  ISETP.GT.AND P0, PT, R25, R4, PT ;  /* 0x000000041900720c */ /* 0x000fe20003f04270 */
[----:B------:R-:W-:Y:S01]  /*3a10*/  FFMA R13, R28, 50, R11 ;  /* 0x424800001c0d7823 */ /* 0x000fe2000000000b */
[----:B------:R-:W-:Y:S01]  /*3a20*/  FMUL R18, R8, 1.4426950216293334961 ;  /* 0x3fb8aa3b08127820 */ /* 0x000fe20000400000 */
[----:B------:R-:W-:-:S02]  /*3a30*/  IADD3 R10, -R21, RZ, RZ ;  /* 0x000000ff150a7210 */ /* 0x000fc40007ffe1ff */
[----:B------:R-:W-:Y:S01]  /*3a40*/  FADD R12, -R0, R13 ;  /* 0x0000000d000c7221 */ /* 0x000fe20000000100 */
[----:B------:R-:W-:Y:S02]  /*3a50*/  FSEL R11, RZ, -3.38953138925153547590e+38, !P0 ;  /* 0xff7f0000ff0b7808 */ /* 0x000fe40004000000 */
[----:B------:R-:W-:Y:S01]  /*3a60*/  IADD3 R8, -R22, RZ, RZ ;  /* 0x000000ff16087210 */ /* 0x000fe20007ffe1ff */
[----:B------:R-:W-:Y:S01]  /*3a70*/  FMUL R12, R12, 1.4426950216293334961 ;  /* 0x3fb8aa3b0c0c7820 */ /* 0x000fe20000400000 */
[----:B------:R-:W-:Y:S01]  /*3a80*/  FSETP.GEU.AND P1, PT, R16, -126, PT ;  /* 0xc2fc00001000780b */ /* 0x000fe20003f2e000 */
[----:B------:R-:W-:Y:S01]  /*3a90*/  FFMA R13, R36, 50, R11 ;  /* 0x42480000240d7823 */ /* 0x000fe2000000000b */
[----:B------:R-:W-:Y:S02]  /*3aa0*/  FSEL R11, RZ, -3.38953138925153547590e+38, !P3 ;  /* 0xff7f0000ff0b7808 */ /* 0x000fe40005800000 */
[----:B------:R-:W-:Y:S01]  /*3ab0*/  FSETP.GEU.AND P6, PT, R12, -126, PT ;  /* 0xc2fc00000c00780b */ /* 0x000fe20003fce000 */
[----:B------:R-:W-:Y:S01]  /*3ac0*/  FADD R14, -R0, R13 ;  /* 0x0000000d000e7221 */ /* 0x000fe20000000100 */
[C---:B------:R-:W-:Y:S01]  /*3ad0*/  ISETP.GT.AND P5, PT, R25.reuse, R10, PT ;  /* 0x0000000a1900720c */ /* 0x040fe20003fa4270 */
[----:B------:R-:W-:Y:S01]  /*3ae0*/  FFMA R13, R30, 50, R11 ;  /* 0x424800001e0d7823 */ /* 0x000fe2000000000b */
[----:B------:R-:W-:Y:S01]  /*3af0*/  ISETP.GT.AND P4, PT, R25, R8, PT ;  /* 0x000000081900720c */ /* 0x000fe20003f84270 */
[----:B------:R-:W-:Y:S01]  /*3b00*/  FMUL R11, R14, 1.4426950216293334961 ;  /* 0x3fb8aa3b0e0b7820 */ /* 0x000fe20000400000 */
[----:B------:R-:W-:Y:S01]  /*3b10*/  FSETP.GEU.AND P0, PT, R18, -126, PT ;  /* 0xc2fc00001200780b */ /* 0x000fe20003f0e000 */
[----:B------:R-:W-:Y:S01]  /*3b20*/  FADD R13, -R0, R13 ;  /* 0x0000000d000d7221 */ /* 0x000fe20000000100 */
[----:B------:R-:W-:Y:S01]  /*3b30*/  FSEL R10, RZ, -3.38953138925153547590e+38, !P2 ;  /* 0xff7f0000ff0a7808 */ /* 0x000fe20005000000 */
[----:B------:R-:W-:Y:S01]  /*3b40*/  @!P1 FMUL R16, R16, 0.5 ;  /* 0x3f00000010109820 */ /* 0x000fe20000400000 */
[----:B------:R-:W-:Y:S01]  /*3b50*/  FSEL R14, RZ, -3.38953138925153547590e+38, !P5 ;  /* 0xff7f0000ff0e7808 */ /* 0x000fe20006800000 */
[----:B------:R-:W-:Y:S01]  /*3b60*/  FMUL R19, R13, 1.4426950216293334961 ;  /* 0x3fb8aa3b0d137820 */ /* 0x000fe20000400000 */
[----:B------:R-:W-:Y:S01]  /*3b70*/  FSEL R13, RZ, -3.38953138925153547590e+38, !P4 ;  /* 0xff7f0000ff0d7808 */ /* 0x000fe20006000000 */
[----:B------:R-:W-:Y:S01]  /*3b80*/  @!P6 FMUL R12, R12, 0.5 ;  /* 0x3f0000000c0ce820 */ /* 0x000fe20000400000 */
[----:B------:R-:W-:Y:S01]  /*3b90*/  FFMA R15, R35, 50, R10 ;  /* 0x42480000230f7823 */ /* 0x000fe2000000000a */
[----:B------:R-:W-:Y:S01]  /*3ba0*/  FFMA R17, R31, 50, R14 ;  /* 0x424800001f117823 */ /* 0x000fe2000000000e */
[----:B------:R1:W2:Y:S01]  /*3bb0*/  MUFU.EX2 R8, R16 ;  /* 0x0000001000087308 */ /* 0x0002a20000000800 */
[----:B------:R-:W-:Y:S01]  /*3bc0*/  FFMA R13, R38, 50, R13 ;  /* 0x42480000260d7823 */ /* 0x000fe2000000000d */
[C---:B------:R-:W-:Y:S01]  /*3bd0*/  FADD R15, -R0.reuse, R15 ;  /* 0x0000000f000f7221 */ /* 0x040fe20000000100 */
[----:B------:R-:W-:Y:S01]  /*3be0*/  FADD R17, -R0, R17 ;  /* 0x0000001100117221 */ /* 0x000fe20000000100 */
[----:B------:R-:W-:Y:S01]  /*3bf0*/  @!P0 FMUL R18, R18, 0.5 ;  /* 0x3f00000012128820 */ /* 0x000fe20000400000 */
[----:B------:R-:W-:Y:S01]  /*3c00*/  FADD R13, -R0, R13 ;  /* 0x0000000d000d7221 */ /* 0x000fe20000000100 */
[----:B------:R-:W-:Y:S01]  /*3c10*/  FMUL R14, R15, 1.4426950216293334961 ;  /* 0x3fb8aa3b0f0e7820 */ /* 0x000fe20000400000 */
[----:B------:R-:W-:Y:S01]  /*3c20*/  FSETP.GEU.AND P2, PT, R11, -126, PT ;  /* 0xc2fc00000b00780b */ /* 0x000fe20003f4e000 */
[----:B------:R-:W3:Y:S01]  /*3c30*/  MUFU.EX2 R12, R12 ;  /* 0x0000000c000c7308 */ /* 0x000ee20000000800 */
[----:B-1----:R-:W-:Y:S01]  /*3c40*/  FMUL R16, R17, 1.4426950216293334961 ;  /* 0x3fb8aa3b11107820 */ /* 0x002fe20000400000 */
[----:B------:R-:W-:Y:S01]  /*3c50*/  FMUL R15, R13, 1.4426950216293334961 ;  /* 0x3fb8aa3b0d0f7820 */ /* 0x000fe20000400000 */
[----:B------:R-:W-:-:S02]  /*3c60*/  FSETP.GEU.AND P4, PT, R14, -126, PT ;  /* 0xc2fc00000e00780b */ /* 0x000fc40003f8e000 */
[----:B------:R-:W-:Y:S02]  /*3c70*/  FSETP.GEU.AND P3, PT, R19, -126, PT ;  /* 0xc2fc00001300780b */ /* 0x000fe40003f6e000 */
[----:B------:R-:W-:Y:S01]  /*3c80*/  FSETP.GEU.AND P5, PT, R16, -126, PT ;  /* 0xc2fc00001000780b */ /* 0x000fe20003fae000 */
[----:B------:R1:W4:Y:S01]  /*3c90*/  MUFU.EX2 R10, R18 ;  /* 0x00000012000a7308 */ /* 0x0003220000000800 */
[----:B--2---:R-:W-:Y:S01]  /*3ca0*/  @!P1 FMUL R8, R8, R8 ;  /* 0x0000000808089220 */ /* 0x004fe20000400000 */
[----:B0-----:R-:W-:Y:S02]  /*3cb0*/  FSETP.GEU.AND P1, PT, |R27|, 1.175494350822287508e-38, PT ;  /* 0x008000001b00780b */ /* 0x001fe40003f2e200 */
[----:B------:R-:W-:Y:S01]  /*3cc0*/  @!P2 FMUL R11, R11, 0.5 ;  /* 0x3f0000000b0ba820 */ /* 0x000fe20000400000 */
[C---:B------:R-:W-:Y:S02]  /*3cd0*/  SHF.L.U32 R39, R34.reuse, 0x1, RZ ;  /* 0x0000000122277819 */ /* 0x040fe400000006ff */
[----:B------:R-:W-:Y:S01]  /*3ce0*/  SHF.L.U64.HI R34, R34, 0x1, R9 ;  /* 0x0000000122227819 */ /* 0x000fe20000010209 */
[----:B---3--:R-:W-:Y:S01]  /*3cf0*/  @!P6 FMUL R12, R12, R12 ;  /* 0x0000000c0c0ce220 */ /* 0x008fe20000400000 */
[----:B------:R-:W-:Y:S01]  /*3d00*/  FSETP.GEU.AND P6, PT, R15, -126, PT ;  /* 0xc2fc00000f00780b */ /* 0x000fe20003fce000 */
[----:B------:R-:W-:Y:S01]  /*3d10*/  @!P4 FMUL R14, R14, 0.5 ;  /* 0x3f0000000e0ec820 */ /* 0x000fe20000400000 */
[----:B------:R-:W-:Y:S01]  /*3d20*/  @!P3 FMUL R19, R19, 0.5 ;  /* 0x3f0000001313b820 */ /* 0x000fe20000400000 */
[----:B------:R-:W-:Y:S01]  /*3d30*/  @!P5 FMUL R16, R16, 0.5 ;  /* 0x3f0000001010d820 */ /* 0x000fe20000400000 */
[C---:B-1----:R-:W-:Y:S01]  /*3d40*/  FMUL R18, R27.reuse, 0.25 ;  /* 0x3e8000001b127820 */ /* 0x042fe20000400000 */
[----:B------:R-:W0:Y:S01]  /*3d50*/  MUFU.EX2 R11, R11 ;  /* 0x0000000b000b7308 */ /* 0x000e220000000800 */
[----:B------:R-:W-:Y:S01]  /*3d60*/  MOV R42, 0x4 ;  /* 0x00000004002a7802 */ /* 0x000fe20000000f00 */
[----:B----4-:R-:W-:Y:S01]  /*3d70*/  @!P0 FMUL R10, R10, R10 ;  /* 0x0000000a0a0a8220 */ /* 0x010fe20000400000 */
[----:B------:R-:W-:-:S04]  /*3d80*/  FSETP.GT.AND P0, PT, |R27|, 8.50705917302346158658e+37, PT ;  /* 0x7e8000001b00780b */ /* 0x000fc80003f04200 */
[----:B------:R-:W-:Y:S01]  /*3d90*/  FSEL R18, R18, R27, P0 ;  /* 0x0000001b12127208 */ /* 0x000fe20000000000 */
[----:B------:R-:W-:Y:S01]  /*3da0*/  @!P6 FMUL R15, R15, 0.5 ;  /* 0x3f0000000f0fe820 */ /* 0x000fe20000400000 */
[----:B------:R-:W1:Y:S03]  /*3db0*/  MUFU.EX2 R13, R19 ;  /* 0x00000013000d7308 */ /* 0x000e660000000800 */
[----:B------:R-:W-:Y:S01]  /*3dc0*/  @!P1 FMUL R18, R18, 16777216 ;  /* 0x4b80000012129820 */ /* 0x000fe20000400000 */
[----:B0-----:R-:W-:-:S04]  /*3dd0*/  @!P2 FMUL R11, R11, R11 ;  /* 0x0000000b0b0ba220 */ /* 0x001fc80000400000 */
[----:B------:R-:W0:Y:S01]  /*3de0*/  MUFU.EX2 R14, R14 ;  /* 0x0000000e000e7308 */ /* 0x000e220000000800 */
[----:B------:R-:W-:Y:S01]  /*3df0*/  @P0 FMUL R8, R8, 0.25 ;  /* 0x3e80000008080820 */ /* 0x000fe20000400000 */
[----:B------:R-:W-:Y:S01]  /*3e00*/  @P0 FMUL R12, R12, 0.25 ;  /* 0x3e8000000c0c0820 */ /* 0x000fe20000400000 */
[----:B------:R-:W-:Y:S01]  /*3e10*/  @P0 FMUL R10, R10, 0.25 ;  /* 0x3e8000000a0a0820 */ /* 0x000fe20000400000 */
[----:B------:R-:W-:Y:S01]  /*3e20*/  @P0 FMUL R11, R11, 0.25 ;  /* 0x3e8000000b0b0820 */ /* 0x000fe20000400000 */
[----:B------:R-:W-:Y:S01]  /*3e30*/  @!P1 FMUL R8, R8, 16777216 ;  /* 0x4b80000008089820 */ /* 0x000fe20000400000 */
[----:B------:R-:W-:Y:S01]  /*3e40*/  @!P1 FMUL R12, R12, 16777216 ;  /* 0x4b8000000c0c9820 */ /* 0x000fe20000400000 */
[----:B------:R-:W-:Y:S01]  /*3e50*/  @!P1 FMUL R10, R10, 16777216 ;  /* 0x4b8000000a0a9820 */ /* 0x000fe20000400000 */
[----:B------:R-:W2:Y:S01]  /*3e60*/  MUFU.EX2 R16, R16 ;  /* 0x0000001000107308 */ /* 0x000ea20000000800 */
[----:B-1----:R-:W-:Y:S01]  /*3e70*/  @!P3 FMUL R13, R13, R13 ;  /* 0x0000000d0d0db220 */ /* 0x002fe20000400000 */
[----:B------:R-:W-:Y:S01]  /*3e80*/  @!P1 FMUL R11, R11, 16777216 ;  /* 0x4b8000000b0b9820 */ /* 0x000fe20000400000 */
[----:B------:R-:W-:-:S02]  /*3e90*/  IADD3 R40, P2, R39, c[0x0][0x168], RZ ;  /* 0x00005a0027287a10 */ /* 0x000fc40007f5e0ff */
[----:B------:R-:W-:Y:S02]  /*3ea0*/  @P0 FMUL R13, R13, 0.25 ;  /* 0x3e8000000d0d0820 */ /* 0x000fe40000400000 */
[----:B------:R-:W-:Y:S01]  /*3eb0*/  IADD3.X R41, R34, c[0x0][0x16c], RZ, P2, !PT ;  /* 0x00005b0022297a10 */ /* 0x000fe200017fe4ff */
[----:B------:R-:W1:Y:S01]  /*3ec0*/  MUFU.EX2 R15, R15 ;  /* 0x0000000f000f7308 */ /* 0x000e620000000800 */
[----:B0-----:R-:W-:Y:S01]  /*3ed0*/  @!P4 FMUL R14, R14, R14 ;  /* 0x0000000e0e0ec220 */ /* 0x001fe20000400000 */
[----:B------:R-:W-:-:S03]  /*3ee0*/  @!P1 FMUL R13, R13, 16777216 ;  /* 0x4b8000000d0d9820 */ /* 0x000fc60000400000 */
[----:B------:R-:W-:-:S03]  /*3ef0*/  @P0 FMUL R14, R14, 0.25 ;  /* 0x3e8000000e0e0820 */ /* 0x000fc60000400000 */
[----:B------:R-:W0:Y:S01]  /*3f00*/  MUFU.RCP R17, R18 ;  /* 0x0000001200117308 */ /* 0x000e220000001000 */
[----:B--2---:R-:W-:Y:S01]  /*3f10*/  @!P5 FMUL R16, R16, R16 ;  /* 0x000000101010d220 */ /* 0x004fe20000400000 */
[----:B------:R-:W-:-:S03]  /*3f20*/  @!P1 FMUL R14, R14, 16777216 ;  /* 0x4b8000000e0e9820 */ /* 0x000fc60000400000 */
[----:B------:R-:W-:Y:S01]  /*3f30*/  @P0 FMUL R16, R16, 0.25 ;  /* 0x3e80000010100820 */ /* 0x000fe20000400000 */
[----:B-1----:R-:W-:-:S03]  /*3f40*/  @!P6 FMUL R15, R15, R15 ;  /* 0x0000000f0f0fe220 */ /* 0x002fc60000400000 */
[----:B------:R-:W-:Y:S01]  /*3f50*/  @!P1 FMUL R16, R16, 16777216 ;  /* 0x4b80000010109820 */ /* 0x000fe20000400000 */
[----:B------:R-:W-:-:S04]  /*3f60*/  @P0 FMUL R15, R15, 0.25 ;  /* 0x3e8000000f0f0820 */ /* 0x000fc80000400000 */
[----:B------:R-:W-:Y:S01]  /*3f70*/  @!P1 FMUL R15, R15, 16777216 ;  /* 0x4b8000000f0f9820 */ /* 0x000fe20000400000 */
[C---:B0-----:R-:W-:Y:S01]  /*3f80*/  FMUL R9, R17.reuse, R8 ;  /* 0x0000000811097220 */ /* 0x041fe20000400000 */
[C---:B------:R-:W-:Y:S01]  /*3f90*/  FMUL R8, R17.reuse, R12 ;  /* 0x0000000c11087220 */ /* 0x040fe20000400000 */
[C---:B------:R-:W-:Y:S01]  /*3fa0*/  FMUL R12, R17.reuse, R13 ;  /* 0x0000000d110c7220 */ /* 0x040fe20000400000 */
[C---:B------:R-:W-:Y:S01]  /*3fb0*/  FMUL R13, R17.reuse, R14 ;  /* 0x0000000e110d7220 */ /* 0x040fe20000400000 */
[C---:B------:R-:W-:Y:S01]  /*3fc0*/  FMUL R10, R17.reuse, R10 ;  /* 0x0000000a110a7220 */ /* 0x040fe20000400000 */
[C---:B------:R-:W-:Y:S01]  /*3fd0*/  FMUL R11, R17.reuse, R11 ;  /* 0x0000000b110b7220 */ /* 0x040fe20000400000 */
[C---:B------:R-:W-:Y:S01]  /*3fe0*/  FMUL R14, R17.reuse, R16 ;  /* 0x00000010110e7220 */ /* 0x040fe20000400000 */
[----:B------:R-:W-:Y:S01]  /*3ff0*/  FMUL R15, R17, R15 ;  /* 0x0000000f110f7220 */ /* 0x000fe20000400000 */
[----:B------:R-:W-:Y:S02]  /*4000*/  F2FP.BF16.F32.PACK_AB R16, R9, R8 ;  /* 0x000000080910723e */ /* 0x000fe400000010ff */
[----:B------:R-:W-:-:S02]  /*4010*/  F2FP.BF16.F32.PACK_AB R17, R11, R10 ;  /* 0x0000000a0b11723e */ /* 0x000fc400000010ff */
[----:B------:R-:W-:Y:S02]  /*4020*/  F2FP.BF16.F32.PACK_AB R18, R13, R12 ;  /* 0x0000000c0d12723e */ /* 0x000fe400000010ff */
[----:B------:R-:W-:-:S05]  /*4030*/  F2FP.BF16.F32.PACK_AB R19, R15, R14 ;  /* 0x0000000e0f13723e */ /* 0x000fca00000010ff */
[----:B------:R-:W-:Y:S04]  /*4040*/  STG.E.128 [R40.64], R16 ;  /* 0x0000001028007986 */ /* 0x000fe8000c101d04 */
[----:B------:R-:W-:Y:S06]  /*4050*/  BAR.SYNC 0x0 ;  /* 0x0000000000007b1d */ /* 0x000fec0000000000 */
[----:B------:R-:W-:Y:S04]  /*4060*/  STS.128 [R23+0x10], R12 ;  /* 0x0000100c17007388 */ /* 0x000fe80000000c00 */
[----:B------:R-:W-:Y:S04]  /*4070*/  STS.128 [R23], R8 ;  /* 0x0000000817007388 */ /* 0x000fe80000000c00 */
[----:B------:R-:W-:Y:S06]  /*4080*/  BAR.SYNC 0x0 ;  /* 0x0000000000007b1d */ /* 0x000fec0000000000 */
[----:B------:R-:W0:Y:S01]  /*4090*/  LDS.128 R8, [R26.X16] ;  /* 0x000000001a087984 */ /* 0x000e22000000cc00 */
[----:B------:R-:W-:-:S02]  /*40a0*/  F2FP.BF16.F32.PACK_AB R16, R37, R28 ;  /* 0x0000001c2510723e */ /* 0x000fc400000010ff */
[----:B------:R-:W-:Y:S01]  /*40b0*/  IADD3 R28, P0, R39, c[0x0][0x178], RZ ;  /* 0x00005e00271c7a10 */ /* 0x000fe20007f1e0ff */
[----:B------:R-:W1:Y:S01]  /*40c0*/  LDS.128 R12, [R26.X16+0x1000] ;  /* 0x001000001a0c7984 */ /* 0x000e62000000cc00 */
[----:B------:R-:W-:Y:S01]  /*40d0*/  F2FP.BF16.F32.PACK_AB R17, R36, R29 ;  /* 0x0000001d2411723e */ /* 0x000fe200000010ff */
[-C--:B------:R-:W-:Y:S01]  /*40e0*/  IMAD.WIDE R36, R32, R42.reuse, c[0x0][0x170] ;  /* 0x00005c0020247625 */ /* 0x080fe200078e022a */
[----:B------:R-:W-:Y:S02]  /*40f0*/  IADD3.X R29, R34, c[0x0][0x17c], RZ, P0, !PT ;  /* 0x00005f00221d7a10 */ /* 0x000fe400007fe4ff */
[----:B------:R-:W-:Y:S01]  /*4100*/  ISETP.GE.U32.AND P0, PT, R25, 0x1800, PT ;  /* 0x000018001900780c */ /* 0x000fe20003f06070 */
[----:B------:R-:W-:Y:S01]  /*4110*/  IMAD.WIDE R32, R33, R42, c[0x0][0x170] ;  /* 0x00005c0021207625 */ /* 0x000fe200078e022a */
[----:B------:R-:W-:Y:S02]  /*4120*/  F2FP.BF16.F32.PACK_AB R18, R35, R30 ;  /* 0x0000001e2312723e */ /* 0x000fe400000010ff */
[----:B------:R-:W-:Y:S01]  /*4130*/  F2FP.BF16.F32.PACK_AB R19, R38, R31 ;  /* 0x0000001f2613723e */ /* 0x000fe200000010ff */
[----:B0-----:R0:W-:Y:S04]  /*4140*/  STG.E.128 [R36.64], R8 ;  /* 0x0000000824007986 */ /* 0x0011e8000c101d04 */
[----:B-1----:R0:W-:Y:S04]  /*4150*/  STG.E.128 [R32.64], R12 ;  /* 0x0000000c20007986 */ /* 0x0021e8000c101d04 */
[----:B------:R0:W-:Y:S01]  /*4160*/  STG.E.128 [R28.64], R16 ;  /* 0x000000101c007986 */ /* 0x0001e2000c101d04 */
[----:B------:R-:W-:Y:S05]  /*4170*/  @P0 EXIT ;  /* 0x000000000000094d */ /* 0x000fea0003800000 */
[----:B------:R-:W-:Y:S01]  /*4180*/  IADD3 R25, R25, 0x800, RZ ;  /* 0x0000080019197810 */ /* 0x000fe20007ffe0ff */
[----:B------:R-:W-:Y:S05]  /*4190*/  BRA `(.L_x_76) ;  /* 0xffffea3000007947 */ /* 0x000fea000383ffff */
.L_x_77:
[----:B------:R-:W-:-:S00]  /*41a0*/  BRA `(.L_x_77) ;  /* 0xfffffff000007947 */ /* 0x000fc0000383ffff */
[----:B------:R-:W-:-:S00]  /*41b0*/  NOP ;  /* 0x0000000000007918 */ /* 0x000fc00000000000 */
        /* <DEDUP_REMOVED lines=12> */
.L_x_78:


//--------------------- .nv.global.init           --------------------------
	.section	.nv.global.init,"aw",@progbits
.nv.global.init:
	.type		_$_str,@object
	.size		_$_str,(.L_0 - _$_str)
_$_str:
        /*0000*/ 	.byte	0x5f, 0x5f, 0x43, 0x55, 0x44, 0x41, 0x5f, 0x46, 0x54, 0x5a, 0x00
.L_0:


//--------------------- .nv.shared.triton__0d1d2d3d4de5de --------------------------
	.section	.nv.shared.triton__0d1d2d3d4de5de,"aw",@nobits
	.align	16
